//
// Generated by NVIDIA NVVM Compiler
//
// Compiler Build ID: CL-36424714
// Cuda compilation tools, release 13.0, V13.0.88
// Based on NVVM 20.0.0
//

.version 9.0
.target sm_100
.address_size 64

	// .globl	candidate4
// _ZZ10candidate4E18PaddedInput_shared has been demoted
// _ZZ10candidate4E13kernel_shared has been demoted

.visible .entry candidate4(
	.param .u64 .ptr .align 1 candidate4_param_0,
	.param .u64 .ptr .align 1 candidate4_param_1,
	.param .u64 .ptr .align 1 candidate4_param_2
)
.maxntid 98
{
	.reg .pred 	%p<49>;
	.reg .b16 	%rs<26>;
	.reg .b32 	%r<108>;
	.reg .b32 	%f<393>;
	.reg .b64 	%rd<73>;
	// demoted variable
	.shared .align 4 .b8 _ZZ10candidate4E18PaddedInput_shared[13440];
	// demoted variable
	.shared .align 4 .b8 _ZZ10candidate4E13kernel_shared[48];
	ld.param.u64 	%rd9, [candidate4_param_0];
	cvta.to.global.u64 	%rd1, %rd9;
	mov.u32 	%r1, %tid.x;
	cvt.u16.u32 	%rs1, %r1;
	mul.lo.s16 	%rs2, %rs1, 147;
	shr.u16 	%rs3, %rs2, 12;
	mul.lo.s16 	%rs4, %rs3, 28;
	sub.s16 	%rs5, %rs1, %rs4;
	cvt.u32.u16 	%r33, %rs5;
	and.b32  	%r2, %r33, 255;
	mov.u32 	%r34, %ctaid.x;
	add.s16 	%rs6, %rs2, 2058;
	shr.u16 	%rs7, %rs6, 12;
	mul.lo.s16 	%rs8, %rs7, 28;
	sub.s16 	%rs9, %rs1, %rs8;
	add.s16 	%rs10, %rs9, 14;
	cvt.u32.u16 	%r35, %rs10;
	and.b32  	%r3, %r35, 255;
	setp.gt.u32 	%p3, %r1, 55;
	setp.lt.u32 	%p4, %r1, 56;
	selp.b32 	%r36, 784, -56, %p4;
	selp.b32 	%r37, 784, 0, %p3;
	shr.u16 	%rs11, %rs2, 11;
	cvt.u32.u16 	%r38, %rs11;
	setp.lt.u32 	%p5, %r1, 14;
	selp.b32 	%r39, 59, -1, %p5;
	add.s32 	%r4, %r39, %r38;
	selp.b32 	%r40, 826, -14, %p5;
	add.s16 	%rs12, %rs1, 1666;
	mul.hi.u16 	%rs13, %rs12, 1249;
	shr.u16 	%rs14, %rs13, 4;
	mul.lo.s16 	%rs15, %rs14, 784;
	cvt.u32.u16 	%r41, %rs15;
	setp.lt.u32 	%p6, %r1, 70;
	selp.b32 	%r42, 55, -5, %p6;
	add.s32 	%r5, %r42, %r38;
	selp.b32 	%r43, 770, -70, %p6;
	add.s16 	%rs16, %rs1, 2450;
	mul.hi.u16 	%rs17, %rs16, 2497;
	shr.u16 	%rs18, %rs17, 5;
	mul.lo.s16 	%rs19, %rs18, 784;
	cvt.u32.u16 	%r44, %rs19;
	mul.lo.s32 	%r45, %r1, 3;
	mad.lo.s32 	%r105, %r34, 36, %r45;
	mul.wide.u16 	%r46, %rs11, 112;
	mul.lo.s16 	%rs20, %rs11, 14;
	sub.s16 	%rs21, %rs1, %rs20;
	shl.b16 	%rs22, %rs21, 1;
	cvt.u32.u16 	%r47, %rs22;
	and.b32  	%r48, %r47, 254;
	add.s32 	%r7, %r46, %r48;
	mad.lo.s32 	%r49, %r34, 3136, %r1;
	add.s32 	%r107, %r49, -29;
	mul.wide.u32 	%rd10, %r49, 4;
	add.s64 	%rd11, %rd10, %rd1;
	add.s64 	%rd72, %rd11, 1452;
	add.s32 	%r50, %r36, %r37;
	add.s32 	%r102, %r107, %r50;
	add.s32 	%r51, %r49, %r40;
	add.s32 	%r101, %r51, %r41;
	add.s32 	%r52, %r49, %r43;
	add.s32 	%r100, %r52, %r44;
	mov.f32 	%f327, 0f00000000;
	mov.b32 	%r106, 1623;
	add.s16 	%rs24, %rs1, -56;
	and.b16  	%rs25, %rs24, 255;
	mov.u32 	%r103, %r3;
	mov.u32 	%r104, %r2;
	mov.f32 	%f328, %f327;
	mov.f32 	%f329, %f327;
	mov.f32 	%f330, %f327;
	mov.f32 	%f331, %f327;
	mov.f32 	%f332, %f327;
	mov.f32 	%f333, %f327;
	mov.f32 	%f334, %f327;
	mov.f32 	%f335, %f327;
	mov.f32 	%f336, %f327;
	mov.f32 	%f337, %f327;
	mov.f32 	%f338, %f327;
	mov.f32 	%f339, %f327;
	mov.f32 	%f340, %f327;
	mov.f32 	%f341, %f327;
	mov.f32 	%f342, %f327;
	mov.f32 	%f343, %f327;
	mov.f32 	%f344, %f327;
	mov.f32 	%f345, %f327;
	mov.f32 	%f346, %f327;
	mov.f32 	%f347, %f327;
	mov.f32 	%f348, %f327;
	mov.f32 	%f349, %f327;
	mov.f32 	%f350, %f327;
	mov.f32 	%f351, %f327;
	mov.f32 	%f352, %f327;
	mov.f32 	%f353, %f327;
	mov.f32 	%f354, %f327;
	mov.f32 	%f355, %f327;
	mov.f32 	%f356, %f327;
	mov.f32 	%f357, %f327;
	mov.f32 	%f358, %f327;
$L__BB0_1:
	setp.lt.u32 	%p7, %r1, 28;
	add.s32 	%r20, %r106, -1623;
	mul.wide.s32 	%rd12, %r107, 4;
	add.s64 	%rd4, %rd1, %rd12;
	mul.wide.s32 	%rd13, %r102, 4;
	add.s64 	%rd5, %rd1, %rd13;
	bar.sync 	0;
	mov.f32 	%f359, 0f00000000;
	@%p7 bra 	$L__BB0_4;
	or.b32  	%r53, %r20, %r2;
	setp.eq.s32 	%p8, %r53, 0;
	setp.gt.u32 	%p9, %r104, 28;
	or.pred  	%p10, %p8, %p9;
	@%p10 bra 	$L__BB0_4;
	ld.global.nc.f32 	%f359, [%rd4];
$L__BB0_4:
	shl.b32 	%r54, %r1, 2;
	mov.u32 	%r55, _ZZ10candidate4E18PaddedInput_shared;
	add.s32 	%r21, %r55, %r54;
	st.shared.f32 	[%r21], %f359;
	or.b32  	%r22, %r20, %r3;
	setp.eq.s32 	%p11, %r22, 0;
	setp.gt.u32 	%p12, %r103, 28;
	or.pred  	%p1, %p11, %p12;
	mov.f32 	%f360, 0f00000000;
	@%p1 bra 	$L__BB0_6;
	ld.global.nc.f32 	%f360, [%rd72+-1176];
$L__BB0_6:
	st.shared.f32 	[%r21+392], %f360;
	or.b32  	%r23, %r20, %r2;
	setp.eq.s32 	%p13, %r23, 0;
	setp.gt.u32 	%p14, %r104, 28;
	or.pred  	%p2, %p13, %p14;
	mov.f32 	%f361, 0f00000000;
	@%p2 bra 	$L__BB0_8;
	ld.global.nc.f32 	%f361, [%rd72+-784];
$L__BB0_8:
	st.shared.f32 	[%r21+784], %f361;
	mov.f32 	%f362, 0f00000000;
	@%p1 bra 	$L__BB0_10;
	ld.global.nc.f32 	%f362, [%rd72+-392];
$L__BB0_10:
	st.shared.f32 	[%r21+1176], %f362;
	mov.f32 	%f363, 0f00000000;
	@%p2 bra 	$L__BB0_12;
	ld.global.nc.f32 	%f363, [%rd72];
$L__BB0_12:
	st.shared.f32 	[%r21+1568], %f363;
	mov.f32 	%f364, 0f00000000;
	@%p1 bra 	$L__BB0_14;
	ld.global.nc.f32 	%f364, [%rd72+392];
$L__BB0_14:
	st.shared.f32 	[%r21+1960], %f364;
	mov.f32 	%f365, 0f00000000;
	@%p2 bra 	$L__BB0_16;
	ld.global.nc.f32 	%f365, [%rd72+784];
$L__BB0_16:
	st.shared.f32 	[%r21+2352], %f365;
	mov.f32 	%f366, 0f00000000;
	@%p1 bra 	$L__BB0_18;
	ld.global.nc.f32 	%f366, [%rd72+1176];
$L__BB0_18:
	setp.gt.u32 	%p15, %r104, 28;
	setp.eq.s32 	%p16, %r23, 0;
	setp.lt.u32 	%p17, %r1, 56;
	selp.b32 	%r57, 784, -56, %p17;
	add.s32 	%r59, %r57, %r1;
	setp.gt.u32 	%p18, %r59, 811;
	st.shared.f32 	[%r21+2744], %f366;
	or.pred  	%p19, %p18, %p16;
	setp.gt.u32 	%p20, %r1, 55;
	setp.lt.u16 	%p21, %rs25, 28;
	and.pred  	%p22, %p20, %p21;
	or.pred  	%p23, %p22, %p19;
	or.pred  	%p24, %p23, %p15;
	mov.f32 	%f367, 0f00000000;
	@%p24 bra 	$L__BB0_20;
	ld.global.nc.f32 	%f367, [%rd5];
$L__BB0_20:
	st.shared.f32 	[%r21+3136], %f367;
	mov.f32 	%f368, 0f00000000;
	@%p1 bra 	$L__BB0_22;
	add.s32 	%r60, %r107, 826;
	mul.wide.u32 	%rd14, %r60, 4;
	add.s64 	%rd15, %rd1, %rd14;
	ld.global.nc.f32 	%f368, [%rd15];
$L__BB0_22:
	st.shared.f32 	[%r21+3528], %f368;
	mov.f32 	%f369, 0f00000000;
	@%p2 bra 	$L__BB0_24;
	add.s32 	%r61, %r107, 924;
	mul.wide.u32 	%rd16, %r61, 4;
	add.s64 	%rd17, %rd1, %rd16;
	ld.global.nc.f32 	%f369, [%rd17];
$L__BB0_24:
	st.shared.f32 	[%r21+3920], %f369;
	mov.f32 	%f370, 0f00000000;
	@%p1 bra 	$L__BB0_26;
	add.s32 	%r62, %r107, 1022;
	mul.wide.u32 	%rd18, %r62, 4;
	add.s64 	%rd19, %rd1, %rd18;
	ld.global.nc.f32 	%f370, [%rd19];
$L__BB0_26:
	st.shared.f32 	[%r21+4312], %f370;
	mov.f32 	%f371, 0f00000000;
	@%p2 bra 	$L__BB0_28;
	add.s32 	%r63, %r107, 1120;
	mul.wide.u32 	%rd20, %r63, 4;
	add.s64 	%rd21, %rd1, %rd20;
	ld.global.nc.f32 	%f371, [%rd21];
$L__BB0_28:
	st.shared.f32 	[%r21+4704], %f371;
	mov.f32 	%f372, 0f00000000;
	@%p1 bra 	$L__BB0_30;
	add.s32 	%r64, %r107, 1218;
	mul.wide.u32 	%rd22, %r64, 4;
	add.s64 	%rd23, %rd1, %rd22;
	ld.global.nc.f32 	%f372, [%rd23];
$L__BB0_30:
	st.shared.f32 	[%r21+5096], %f372;
	mov.f32 	%f373, 0f00000000;
	@%p2 bra 	$L__BB0_32;
	add.s32 	%r65, %r107, 1316;
	mul.wide.u32 	%rd24, %r65, 4;
	add.s64 	%rd25, %rd1, %rd24;
	ld.global.nc.f32 	%f373, [%rd25];
$L__BB0_32:
	st.shared.f32 	[%r21+5488], %f373;
	mov.f32 	%f374, 0f00000000;
	@%p1 bra 	$L__BB0_34;
	add.s32 	%r66, %r107, 1414;
	mul.wide.u32 	%rd26, %r66, 4;
	add.s64 	%rd27, %rd1, %rd26;
	ld.global.nc.f32 	%f374, [%rd27];
$L__BB0_34:
	setp.gt.u32 	%p25, %r104, 28;
	setp.eq.s32 	%p26, %r23, 0;
	setp.gt.u32 	%p27, %r1, 83;
	st.shared.f32 	[%r21+5880], %f374;
	or.pred  	%p28, %p27, %p25;
	or.pred  	%p29, %p28, %p26;
	mov.f32 	%f375, 0f00000000;
	@%p29 bra 	$L__BB0_36;
	add.s32 	%r67, %r107, 1512;
	mul.wide.u32 	%rd28, %r67, 4;
	add.s64 	%rd29, %rd1, %rd28;
	ld.global.nc.f32 	%f375, [%rd29];
$L__BB0_36:
	setp.gt.u32 	%p30, %r103, 28;
	setp.eq.s32 	%p31, %r22, 0;
	setp.lt.u32 	%p32, %r1, 14;
	selp.b32 	%r68, 826, -14, %p32;
	add.s32 	%r69, %r68, %r1;
	setp.gt.u32 	%p33, %r69, 811;
	setp.lt.u32 	%p34, %r4, 2;
	st.shared.f32 	[%r21+6272], %f375;
	or.pred  	%p35, %p33, %p31;
	or.pred  	%p36, %p34, %p35;
	or.pred  	%p37, %p36, %p30;
	mov.f32 	%f376, 0f00000000;
	@%p37 bra 	$L__BB0_38;
	add.s32 	%r71, %r101, -29;
	mul.wide.u32 	%rd30, %r71, 4;
	add.s64 	%rd31, %rd1, %rd30;
	ld.global.nc.f32 	%f376, [%rd31];
$L__BB0_38:
	st.shared.f32 	[%r21+6664], %f376;
	mov.f32 	%f377, 0f00000000;
	@%p2 bra 	$L__BB0_40;
	add.s32 	%r72, %r107, 1652;
	mul.wide.u32 	%rd32, %r72, 4;
	add.s64 	%rd33, %rd1, %rd32;
	ld.global.nc.f32 	%f377, [%rd33];
$L__BB0_40:
	st.shared.f32 	[%r21+7056], %f377;
	mov.f32 	%f378, 0f00000000;
	@%p1 bra 	$L__BB0_42;
	add.s32 	%r73, %r107, 1750;
	mul.wide.u32 	%rd34, %r73, 4;
	add.s64 	%rd35, %rd1, %rd34;
	ld.global.nc.f32 	%f378, [%rd35];
$L__BB0_42:
	st.shared.f32 	[%r21+7448], %f378;
	mov.f32 	%f379, 0f00000000;
	@%p2 bra 	$L__BB0_44;
	add.s32 	%r74, %r107, 1848;
	mul.wide.u32 	%rd36, %r74, 4;
	add.s64 	%rd37, %rd1, %rd36;
	ld.global.nc.f32 	%f379, [%rd37];
$L__BB0_44:
	st.shared.f32 	[%r21+7840], %f379;
	mov.f32 	%f380, 0f00000000;
	@%p1 bra 	$L__BB0_46;
	add.s32 	%r75, %r107, 1946;
	mul.wide.u32 	%rd38, %r75, 4;
	add.s64 	%rd39, %rd1, %rd38;
	ld.global.nc.f32 	%f380, [%rd39];
$L__BB0_46:
	st.shared.f32 	[%r21+8232], %f380;
	mov.f32 	%f381, 0f00000000;
	@%p2 bra 	$L__BB0_48;
	add.s32 	%r76, %r107, 2044;
	mul.wide.u32 	%rd40, %r76, 4;
	add.s64 	%rd41, %rd1, %rd40;
	ld.global.nc.f32 	%f381, [%rd41];
$L__BB0_48:
	st.shared.f32 	[%r21+8624], %f381;
	mov.f32 	%f382, 0f00000000;
	@%p1 bra 	$L__BB0_50;
	add.s32 	%r77, %r107, 2142;
	mul.wide.u32 	%rd42, %r77, 4;
	add.s64 	%rd43, %rd1, %rd42;
	ld.global.nc.f32 	%f382, [%rd43];
$L__BB0_50:
	st.shared.f32 	[%r21+9016], %f382;
	mov.f32 	%f383, 0f00000000;
	@%p2 bra 	$L__BB0_52;
	add.s32 	%r78, %r107, 2240;
	mul.wide.u32 	%rd44, %r78, 4;
	add.s64 	%rd45, %rd1, %rd44;
	ld.global.nc.f32 	%f383, [%rd45];
$L__BB0_52:
	setp.gt.u32 	%p38, %r103, 28;
	setp.eq.s32 	%p39, %r22, 0;
	setp.lt.u32 	%p40, %r1, 70;
	selp.b32 	%r79, 770, -70, %p40;
	add.s32 	%r80, %r79, %r1;
	setp.gt.u32 	%p41, %r80, 811;
	setp.lt.u32 	%p42, %r5, 2;
	st.shared.f32 	[%r21+9408], %f383;
	or.pred  	%p43, %p41, %p39;
	or.pred  	%p44, %p42, %p43;
	or.pred  	%p45, %p44, %p38;
	mov.f32 	%f384, 0f00000000;
	@%p45 bra 	$L__BB0_54;
	add.s32 	%r82, %r100, -29;
	mul.wide.u32 	%rd46, %r82, 4;
	add.s64 	%rd47, %rd1, %rd46;
	ld.global.nc.f32 	%f384, [%rd47];
$L__BB0_54:
	st.shared.f32 	[%r21+9800], %f384;
	mov.f32 	%f385, 0f00000000;
	@%p2 bra 	$L__BB0_56;
	add.s32 	%r83, %r107, 2380;
	mul.wide.u32 	%rd48, %r83, 4;
	add.s64 	%rd49, %rd1, %rd48;
	ld.global.nc.f32 	%f385, [%rd49];
$L__BB0_56:
	st.shared.f32 	[%r21+10192], %f385;
	mov.f32 	%f386, 0f00000000;
	@%p1 bra 	$L__BB0_58;
	add.s32 	%r84, %r107, 2478;
	mul.wide.u32 	%rd50, %r84, 4;
	add.s64 	%rd51, %rd1, %rd50;
	ld.global.nc.f32 	%f386, [%rd51];
$L__BB0_58:
	st.shared.f32 	[%r21+10584], %f386;
	mov.f32 	%f387, 0f00000000;
	@%p2 bra 	$L__BB0_60;
	add.s32 	%r85, %r107, 2576;
	mul.wide.u32 	%rd52, %r85, 4;
	add.s64 	%rd53, %rd1, %rd52;
	ld.global.nc.f32 	%f387, [%rd53];
$L__BB0_60:
	st.shared.f32 	[%r21+10976], %f387;
	mov.f32 	%f388, 0f00000000;
	@%p1 bra 	$L__BB0_62;
	add.s32 	%r86, %r107, 2674;
	mul.wide.u32 	%rd54, %r86, 4;
	add.s64 	%rd55, %rd1, %rd54;
	ld.global.nc.f32 	%f388, [%rd55];
$L__BB0_62:
	st.shared.f32 	[%r21+11368], %f388;
	mov.f32 	%f389, 0f00000000;
	@%p2 bra 	$L__BB0_64;
	add.s32 	%r87, %r107, 2772;
	mul.wide.u32 	%rd56, %r87, 4;
	add.s64 	%rd57, %rd1, %rd56;
	ld.global.nc.f32 	%f389, [%rd57];
$L__BB0_64:
	st.shared.f32 	[%r21+11760], %f389;
	mov.f32 	%f390, 0f00000000;
	@%p1 bra 	$L__BB0_66;
	add.s32 	%r88, %r107, 2870;
	mul.wide.u32 	%rd58, %r88, 4;
	add.s64 	%rd59, %rd1, %rd58;
	ld.global.nc.f32 	%f390, [%rd59];
$L__BB0_66:
	st.shared.f32 	[%r21+12152], %f390;
	mov.f32 	%f391, 0f00000000;
	@%p2 bra 	$L__BB0_68;
	add.s32 	%r89, %r107, 2968;
	mul.wide.u32 	%rd60, %r89, 4;
	add.s64 	%rd61, %rd1, %rd60;
	ld.global.nc.f32 	%f391, [%rd61];
$L__BB0_68:
	st.shared.f32 	[%r21+12544], %f391;
	mov.f32 	%f392, 0f00000000;
	@%p1 bra 	$L__BB0_70;
	add.s32 	%r90, %r107, 3066;
	mul.wide.u32 	%rd62, %r90, 4;
	add.s64 	%rd63, %rd1, %rd62;
	ld.global.nc.f32 	%f392, [%rd63];
$L__BB0_70:
	setp.gt.u32 	%p46, %r1, 27;
	st.shared.f32 	[%r21+12936], %f392;
	@%p46 bra 	$L__BB0_73;
	setp.gt.u32 	%p47, %r1, 11;
	mov.b32 	%r91, 0;
	st.shared.u32 	[%r21+13328], %r91;
	@%p47 bra 	$L__BB0_73;
	ld.param.u64 	%rd70, [candidate4_param_1];
	cvta.to.global.u64 	%rd64, %rd70;
	mul.wide.u32 	%rd65, %r105, 4;
	add.s64 	%rd66, %rd64, %rd65;
	ld.global.nc.f32 	%f169, [%rd66];
	mov.u32 	%r93, _ZZ10candidate4E13kernel_shared;
	add.s32 	%r94, %r93, %r54;
	st.shared.f32 	[%r94], %f169;
$L__BB0_73:
	bar.sync 	0;
	ld.shared.f32 	%f170, [_ZZ10candidate4E13kernel_shared+44];
	ld.shared.f32 	%f171, [_ZZ10candidate4E13kernel_shared+32];
	ld.shared.f32 	%f172, [_ZZ10candidate4E13kernel_shared+20];
	ld.shared.f32 	%f173, [_ZZ10candidate4E13kernel_shared+8];
	ld.shared.f32 	%f174, [_ZZ10candidate4E13kernel_shared+40];
	ld.shared.f32 	%f175, [_ZZ10candidate4E13kernel_shared+28];
	ld.shared.f32 	%f176, [_ZZ10candidate4E13kernel_shared+16];
	ld.shared.f32 	%f177, [_ZZ10candidate4E13kernel_shared+4];
	ld.shared.f32 	%f178, [_ZZ10candidate4E13kernel_shared+36];
	ld.shared.f32 	%f179, [_ZZ10candidate4E13kernel_shared+24];
	ld.shared.f32 	%f180, [_ZZ10candidate4E13kernel_shared+12];
	ld.shared.f32 	%f181, [_ZZ10candidate4E13kernel_shared];
	shl.b32 	%r95, %r7, 2;
	mov.u32 	%r96, _ZZ10candidate4E18PaddedInput_shared;
	add.s32 	%r97, %r96, %r95;
	ld.shared.f32 	%f182, [%r97];
	fma.rn.f32 	%f183, %f182, %f181, %f358;
	ld.shared.f32 	%f184, [%r97+3360];
	fma.rn.f32 	%f185, %f184, %f180, %f350;
	ld.shared.f32 	%f186, [%r97+6720];
	fma.rn.f32 	%f187, %f186, %f179, %f342;
	ld.shared.f32 	%f188, [%r97+10080];
	fma.rn.f32 	%f189, %f188, %f178, %f334;
	ld.shared.f32 	%f190, [%r97+112];
	fma.rn.f32 	%f191, %f190, %f177, %f183;
	ld.shared.f32 	%f192, [%r97+3472];
	fma.rn.f32 	%f193, %f192, %f176, %f185;
	ld.shared.f32 	%f194, [%r97+6832];
	fma.rn.f32 	%f195, %f194, %f175, %f187;
	ld.shared.f32 	%f196, [%r97+10192];
	fma.rn.f32 	%f197, %f196, %f174, %f189;
	ld.shared.f32 	%f198, [%r97+224];
	fma.rn.f32 	%f358, %f198, %f173, %f191;
	ld.shared.f32 	%f199, [%r97+3584];
	fma.rn.f32 	%f350, %f199, %f172, %f193;
	ld.shared.f32 	%f200, [%r97+6944];
	fma.rn.f32 	%f342, %f200, %f171, %f195;
	ld.shared.f32 	%f201, [%r97+10304];
	fma.rn.f32 	%f334, %f201, %f170, %f197;
	ld.shared.f32 	%f202, [%r97+4];
	fma.rn.f32 	%f203, %f202, %f181, %f357;
	ld.shared.f32 	%f204, [%r97+3364];
	fma.rn.f32 	%f205, %f204, %f180, %f349;
	ld.shared.f32 	%f206, [%r97+6724];
	fma.rn.f32 	%f207, %f206, %f179, %f341;
	ld.shared.f32 	%f208, [%r97+10084];
	fma.rn.f32 	%f209, %f208, %f178, %f333;
	ld.shared.f32 	%f210, [%r97+116];
	fma.rn.f32 	%f211, %f210, %f177, %f203;
	ld.shared.f32 	%f212, [%r97+3476];
	fma.rn.f32 	%f213, %f212, %f176, %f205;
	ld.shared.f32 	%f214, [%r97+6836];
	fma.rn.f32 	%f215, %f214, %f175, %f207;
	ld.shared.f32 	%f216, [%r97+10196];
	fma.rn.f32 	%f217, %f216, %f174, %f209;
	ld.shared.f32 	%f218, [%r97+228];
	fma.rn.f32 	%f357, %f218, %f173, %f211;
	ld.shared.f32 	%f219, [%r97+3588];
	fma.rn.f32 	%f349, %f219, %f172, %f213;
	ld.shared.f32 	%f220, [%r97+6948];
	fma.rn.f32 	%f341, %f220, %f171, %f215;
	ld.shared.f32 	%f221, [%r97+10308];
	fma.rn.f32 	%f333, %f221, %f170, %f217;
	fma.rn.f32 	%f222, %f190, %f181, %f356;
	fma.rn.f32 	%f223, %f192, %f180, %f348;
	fma.rn.f32 	%f224, %f194, %f179, %f340;
	fma.rn.f32 	%f225, %f196, %f178, %f332;
	fma.rn.f32 	%f226, %f198, %f177, %f222;
	fma.rn.f32 	%f227, %f199, %f176, %f223;
	fma.rn.f32 	%f228, %f200, %f175, %f224;
	fma.rn.f32 	%f229, %f201, %f174, %f225;
	ld.shared.f32 	%f230, [%r97+336];
	fma.rn.f32 	%f356, %f230, %f173, %f226;
	ld.shared.f32 	%f231, [%r97+3696];
	fma.rn.f32 	%f348, %f231, %f172, %f227;
	ld.shared.f32 	%f232, [%r97+7056];
	fma.rn.f32 	%f340, %f232, %f171, %f228;
	ld.shared.f32 	%f233, [%r97+10416];
	fma.rn.f32 	%f332, %f233, %f170, %f229;
	fma.rn.f32 	%f234, %f210, %f181, %f355;
	fma.rn.f32 	%f235, %f212, %f180, %f347;
	fma.rn.f32 	%f236, %f214, %f179, %f339;
	fma.rn.f32 	%f237, %f216, %f178, %f331;
	fma.rn.f32 	%f238, %f218, %f177, %f234;
	fma.rn.f32 	%f239, %f219, %f176, %f235;
	fma.rn.f32 	%f240, %f220, %f175, %f236;
	fma.rn.f32 	%f241, %f221, %f174, %f237;
	ld.shared.f32 	%f242, [%r97+340];
	fma.rn.f32 	%f355, %f242, %f173, %f238;
	ld.shared.f32 	%f243, [%r97+3700];
	fma.rn.f32 	%f347, %f243, %f172, %f239;
	ld.shared.f32 	%f244, [%r97+7060];
	fma.rn.f32 	%f339, %f244, %f171, %f240;
	ld.shared.f32 	%f245, [%r97+10420];
	fma.rn.f32 	%f331, %f245, %f170, %f241;
	fma.rn.f32 	%f246, %f198, %f181, %f354;
	fma.rn.f32 	%f247, %f199, %f180, %f346;
	fma.rn.f32 	%f248, %f200, %f179, %f338;
	fma.rn.f32 	%f249, %f201, %f178, %f330;
	fma.rn.f32 	%f250, %f230, %f177, %f246;
	fma.rn.f32 	%f251, %f231, %f176, %f247;
	fma.rn.f32 	%f252, %f232, %f175, %f248;
	fma.rn.f32 	%f253, %f233, %f174, %f249;
	ld.shared.f32 	%f254, [%r97+448];
	fma.rn.f32 	%f354, %f254, %f173, %f250;
	ld.shared.f32 	%f255, [%r97+3808];
	fma.rn.f32 	%f346, %f255, %f172, %f251;
	ld.shared.f32 	%f256, [%r97+7168];
	fma.rn.f32 	%f338, %f256, %f171, %f252;
	ld.shared.f32 	%f257, [%r97+10528];
	fma.rn.f32 	%f330, %f257, %f170, %f253;
	fma.rn.f32 	%f258, %f218, %f181, %f353;
	fma.rn.f32 	%f259, %f219, %f180, %f345;
	fma.rn.f32 	%f260, %f220, %f179, %f337;
	fma.rn.f32 	%f261, %f221, %f178, %f329;
	fma.rn.f32 	%f262, %f242, %f177, %f258;
	fma.rn.f32 	%f263, %f243, %f176, %f259;
	fma.rn.f32 	%f264, %f244, %f175, %f260;
	fma.rn.f32 	%f265, %f245, %f174, %f261;
	ld.shared.f32 	%f266, [%r97+452];
	fma.rn.f32 	%f353, %f266, %f173, %f262;
	ld.shared.f32 	%f267, [%r97+3812];
	fma.rn.f32 	%f345, %f267, %f172, %f263;
	ld.shared.f32 	%f268, [%r97+7172];
	fma.rn.f32 	%f337, %f268, %f171, %f264;
	ld.shared.f32 	%f269, [%r97+10532];
	fma.rn.f32 	%f329, %f269, %f170, %f265;
	fma.rn.f32 	%f270, %f230, %f181, %f352;
	fma.rn.f32 	%f271, %f231, %f180, %f344;
	fma.rn.f32 	%f272, %f232, %f179, %f336;
	fma.rn.f32 	%f273, %f233, %f178, %f328;
	fma.rn.f32 	%f274, %f254, %f177, %f270;
	fma.rn.f32 	%f275, %f255, %f176, %f271;
	fma.rn.f32 	%f276, %f256, %f175, %f272;
	fma.rn.f32 	%f277, %f257, %f174, %f273;
	ld.shared.f32 	%f278, [%r97+560];
	fma.rn.f32 	%f352, %f278, %f173, %f274;
	ld.shared.f32 	%f279, [%r97+3920];
	fma.rn.f32 	%f344, %f279, %f172, %f275;
	ld.shared.f32 	%f280, [%r97+7280];
	fma.rn.f32 	%f336, %f280, %f171, %f276;
	ld.shared.f32 	%f281, [%r97+10640];
	fma.rn.f32 	%f328, %f281, %f170, %f277;
	fma.rn.f32 	%f282, %f242, %f181, %f351;
	fma.rn.f32 	%f283, %f243, %f180, %f343;
	fma.rn.f32 	%f284, %f244, %f179, %f335;
	fma.rn.f32 	%f285, %f245, %f178, %f327;
	fma.rn.f32 	%f286, %f266, %f177, %f282;
	fma.rn.f32 	%f287, %f267, %f176, %f283;
	fma.rn.f32 	%f288, %f268, %f175, %f284;
	fma.rn.f32 	%f289, %f269, %f174, %f285;
	ld.shared.f32 	%f290, [%r97+564];
	fma.rn.f32 	%f351, %f290, %f173, %f286;
	ld.shared.f32 	%f291, [%r97+3924];
	fma.rn.f32 	%f343, %f291, %f172, %f287;
	ld.shared.f32 	%f292, [%r97+7284];
	fma.rn.f32 	%f335, %f292, %f171, %f288;
	ld.shared.f32 	%f293, [%r97+10644];
	fma.rn.f32 	%f327, %f293, %f170, %f289;
	add.s32 	%r107, %r107, 1;
	add.s64 	%rd72, %rd72, 4;
	add.s32 	%r106, %r106, 1;
	add.s32 	%r105, %r105, 1;
	add.s32 	%r104, %r104, 1;
	add.s32 	%r103, %r103, 1;
	add.s32 	%r102, %r102, 1;
	add.s32 	%r101, %r101, 1;
	add.s32 	%r100, %r100, 1;
	setp.ne.s32 	%p48, %r106, 1626;
	@%p48 bra 	$L__BB0_1;
	ld.param.u64 	%rd71, [candidate4_param_2];
	cvta.to.global.u64 	%rd67, %rd71;
	mov.u32 	%r98, %ctaid.x;
	mad.lo.s32 	%r99, %r98, 3136, %r7;
	max.f32 	%f294, %f358, 0f00000000;
	mul.wide.u32 	%rd68, %r99, 4;
	add.s64 	%rd69, %rd67, %rd68;
	st.global.f32 	[%rd69], %f294;
	max.f32 	%f295, %f357, 0f00000000;
	st.global.f32 	[%rd69+4], %f295;
	max.f32 	%f296, %f356, 0f00000000;
	st.global.f32 	[%rd69+112], %f296;
	max.f32 	%f297, %f355, 0f00000000;
	st.global.f32 	[%rd69+116], %f297;
	max.f32 	%f298, %f354, 0f00000000;
	st.global.f32 	[%rd69+224], %f298;
	max.f32 	%f299, %f353, 0f00000000;
	st.global.f32 	[%rd69+228], %f299;
	max.f32 	%f300, %f352, 0f00000000;
	st.global.f32 	[%rd69+336], %f300;
	max.f32 	%f301, %f351, 0f00000000;
	st.global.f32 	[%rd69+340], %f301;
	max.f32 	%f302, %f350, 0f00000000;
	st.global.f32 	[%rd69+3136], %f302;
	max.f32 	%f303, %f349, 0f00000000;
	st.global.f32 	[%rd69+3140], %f303;
	max.f32 	%f304, %f348, 0f00000000;
	st.global.f32 	[%rd69+3248], %f304;
	max.f32 	%f305, %f347, 0f00000000;
	st.global.f32 	[%rd69+3252], %f305;
	max.f32 	%f306, %f346, 0f00000000;
	st.global.f32 	[%rd69+3360], %f306;
	max.f32 	%f307, %f345, 0f00000000;
	st.global.f32 	[%rd69+3364], %f307;
	max.f32 	%f308, %f344, 0f00000000;
	st.global.f32 	[%rd69+3472], %f308;
	max.f32 	%f309, %f343, 0f00000000;
	st.global.f32 	[%rd69+3476], %f309;
	max.f32 	%f310, %f342, 0f00000000;
	st.global.f32 	[%rd69+6272], %f310;
	max.f32 	%f311, %f341, 0f00000000;
	st.global.f32 	[%rd69+6276], %f311;
	max.f32 	%f312, %f340, 0f00000000;
	st.global.f32 	[%rd69+6384], %f312;
	max.f32 	%f313, %f339, 0f00000000;
	st.global.f32 	[%rd69+6388], %f313;
	max.f32 	%f314, %f338, 0f00000000;
	st.global.f32 	[%rd69+6496], %f314;
	max.f32 	%f315, %f337, 0f00000000;
	st.global.f32 	[%rd69+6500], %f315;
	max.f32 	%f316, %f336, 0f00000000;
	st.global.f32 	[%rd69+6608], %f316;
	max.f32 	%f317, %f335, 0f00000000;
	st.global.f32 	[%rd69+6612], %f317;
	max.f32 	%f318, %f334, 0f00000000;
	st.global.f32 	[%rd69+9408], %f318;
	max.f32 	%f319, %f333, 0f00000000;
	st.global.f32 	[%rd69+9412], %f319;
	max.f32 	%f320, %f332, 0f00000000;
	st.global.f32 	[%rd69+9520], %f320;
	max.f32 	%f321, %f331, 0f00000000;
	st.global.f32 	[%rd69+9524], %f321;
	max.f32 	%f322, %f330, 0f00000000;
	st.global.f32 	[%rd69+9632], %f322;
	max.f32 	%f323, %f329, 0f00000000;
	st.global.f32 	[%rd69+9636], %f323;
	max.f32 	%f324, %f328, 0f00000000;
	st.global.f32 	[%rd69+9744], %f324;
	max.f32 	%f325, %f327, 0f00000000;
	st.global.f32 	[%rd69+9748], %f325;
	ret;

}


// ===== COMPILED SASS (sm_100) =====

	.target	sm_100

	.elftype	@"ET_EXEC"


//--------------------- .note.nv.tkinfo           --------------------------
	.section	.note.nv.tkinfo,"",@"SHT_NOTE"
	.sectionflags	@"SHF_NOTE_NV_TKINFO"
	.tkinfo
        /*0018*/ 	.word	0x00000002
        /*0030*/ 	.string	""
        /*0030*/ 	.string	"ptxas"
        /*0030*/ 	.string	"Cuda compilation tools, release 13.0, V13.0.88"
        /*0030*/ 	.string	"Build cuda_13.0.r13.0/compiler.36424714_0"
        /*0030*/ 	.string	"-arch sm_100 -m 64 "



//--------------------- .note.nv.cuinfo           --------------------------
	.section	.note.nv.cuinfo,"",@"SHT_NOTE"
	.sectionflags	@"SHF_NOTE_NV_CUINFO"
        /*0018*/ 	.short	0x0002
        /*001a*/ 	.short	0x0064
        /*001c*/ 	.short	0x0082
	.zero		2


//--------------------- .nv.info                  --------------------------
	.section	.nv.info,"",@"SHT_CUDA_INFO"
	.align	4


	//----- nvinfo : EIATTR_REGCOUNT
	.align		4
        /*0000*/ 	.byte	0x04, 0x2f
        /*0002*/ 	.short	(.L_1 - .L_0)
	.align		4
.L_0:
        /*0004*/ 	.word	index@(candidate4)
        /*0008*/ 	.word	0x00000040


	//----- nvinfo : EIATTR_FRAME_SIZE
	.align		4
.L_1:
        /*000c*/ 	.byte	0x04, 0x11
        /*000e*/ 	.short	(.L_3 - .L_2)
	.align		4
.L_2:
        /*0010*/ 	.word	index@(candidate4)
        /*0014*/ 	.word	0x00000000


	//----- nvinfo : EIATTR_MIN_STACK_SIZE
	.align		4
.L_3:
        /*0018*/ 	.byte	0x04, 0x12
        /*001a*/ 	.short	(.L_5 - .L_4)
	.align		4
.L_4:
        /*001c*/ 	.word	index@(candidate4)
        /*0020*/ 	.word	0x00000000
.L_5:


//--------------------- .nv.compat                --------------------------
	.section	.nv.compat,"",@"SHT_CUDA_COMPAT_INFO"
	.align	4
        /*0000*/ 	.byte	0x02, 0x09, 0x00, 0x00, 0x02, 0x02, 0x01, 0x00, 0x02, 0x05, 0x05, 0x00, 0x03, 0x07, 0x01, 0x01
        /*0010*/ 	.byte	0x02, 0x03, 0x00, 0x00, 0x02, 0x06, 0x01, 0x00, 0x04, 0x0b, 0x08, 0x00, 0x09, 0x00, 0x00, 0x00
        /*0020*/ 	.byte	0x00, 0x00, 0x00, 0x00


//--------------------- .nv.info.candidate4       --------------------------
	.section	.nv.info.candidate4,"",@"SHT_CUDA_INFO"
	.sectionflags	@""
	.align	4


	//----- nvinfo : EIATTR_CUDA_API_VERSION
	.align		4
        /*0000*/ 	.byte	0x04, 0x37
        /*0002*/ 	.short	(.L_7 - .L_6)
.L_6:
        /*0004*/ 	.word	0x00000082


	//----- nvinfo : EIATTR_KPARAM_INFO
	.align		4
.L_7:
        /*0008*/ 	.byte	0x04, 0x17
        /*000a*/ 	.short	(.L_9 - .L_8)
.L_8:
        /*000c*/ 	.word	0x00000000
        /*0010*/ 	.short	0x0002
        /*0012*/ 	.short	0x0010
        /*0014*/ 	.byte	0x00, 0xf5, 0x21, 0x00


	//----- nvinfo : EIATTR_KPARAM_INFO
	.align		4
.L_9:
        /*0018*/ 	.byte	0x04, 0x17
        /*001a*/ 	.short	(.L_11 - .L_10)
.L_10:
        /*001c*/ 	.word	0x00000000
        /*0020*/ 	.short	0x0001
        /*0022*/ 	.short	0x0008
        /*0024*/ 	.byte	0x00, 0xf5, 0x21, 0x00


	//----- nvinfo : EIATTR_KPARAM_INFO
	.align		4
.L_11:
        /*0028*/ 	.byte	0x04, 0x17
        /*002a*/ 	.short	(.L_13 - .L_12)
.L_12:
        /*002c*/ 	.word	0x00000000
        /*0030*/ 	.short	0x0000
        /*0032*/ 	.short	0x0000
        /*0034*/ 	.byte	0x00, 0xf5, 0x21, 0x00


	//----- nvinfo : EIATTR_SPARSE_MMA_MASK
	.align		4
.L_13:
        /*0038*/ 	.byte	0x03, 0x50
        /*003a*/ 	.short	0x0000


	//----- nvinfo : EIATTR_MAXREG_COUNT
	.align		4
        /*003c*/ 	.byte	0x03, 0x1b
        /*003e*/ 	.short	0x00ff


	//----- nvinfo : EIATTR_NUM_BARRIERS
	.align		4
        /*0040*/ 	.byte	0x02, 0x4c
        /*0042*/ 	.byte	0x01
	.zero		1


	//----- nvinfo : EIATTR_MERCURY_ISA_VERSION
	.align		4
        /*0044*/ 	.byte	0x03, 0x5f
        /*0046*/ 	.short	0x0101


	//----- nvinfo : EIATTR_VRC_CTA_INIT_COUNT
	.align		4
        /*0048*/ 	.byte	0x02, 0x4a
	.zero		1
	.zero		1


	//----- nvinfo : EIATTR_EXIT_INSTR_OFFSETS
	.align		4
        /*004c*/ 	.byte	0x04, 0x1c
        /*004e*/ 	.short	(.L_15 - .L_14)


	//   ....[0]....
.L_14:
        /*0050*/ 	.word	0x000021b0


	//----- nvinfo : EIATTR_MAX_THREADS
	.align		4
.L_15:
        /*0054*/ 	.byte	0x04, 0x05
        /*0056*/ 	.short	(.L_17 - .L_16)
.L_16:
        /*0058*/ 	.word	0x00000062
        /*005c*/ 	.word	0x00000001
        /*0060*/ 	.word	0x00000001


	//----- nvinfo : EIATTR_CRS_STACK_SIZE
	.align		4
.L_17:
        /*0064*/ 	.byte	0x04, 0x1e
        /*0066*/ 	.short	(.L_19 - .L_18)
.L_18:
        /*0068*/ 	.word	0x00000000


	//----- nvinfo : EIATTR_CBANK_PARAM_SIZE
	.align		4
.L_19:
        /*006c*/ 	.byte	0x03, 0x19
        /*006e*/ 	.short	0x0018


	//----- nvinfo : EIATTR_PARAM_CBANK
	.align		4
        /*0070*/ 	.byte	0x04, 0x0a
        /*0072*/ 	.short	(.L_21 - .L_20)
	.align		4
.L_20:
        /*0074*/ 	.word	index@(.nv.constant0.candidate4)
        /*0078*/ 	.short	0x0380
        /*007a*/ 	.short	0x0018


	//----- nvinfo : EIATTR_SW_WAR
	.align		4
.L_21:
        /*007c*/ 	.byte	0x04, 0x36
        /*007e*/ 	.short	(.L_23 - .L_22)
.L_22:
        /*0080*/ 	.word	0x00000008
.L_23:


//--------------------- .nv.callgraph             --------------------------
	.section	.nv.callgraph,"",@"SHT_CUDA_CALLGRAPH"
	.align	4
	.sectionentsize	8
	.align		4
        /*0000*/ 	.word	0x00000000
	.align		4
        /*0004*/ 	.word	0xffffffff
	.align		4
        /*0008*/ 	.word	0x00000000
	.align		4
        /*000c*/ 	.word	0xfffffffe
	.align		4
        /*0010*/ 	.word	0x00000000
	.align		4
        /*0014*/ 	.word	0xfffffffd
	.align		4
        /*0018*/ 	.word	0x00000000
	.align		4
        /*001c*/ 	.word	0xfffffffc


//--------------------- .text.candidate4          --------------------------
	.section	.text.candidate4,"ax",@progbits
	.align	128
        .global         candidate4
        .type           candidate4,@function
        .size           candidate4,(.L_x_4 - candidate4)
        .other          candidate4,@"STO_CUDA_ENTRY STV_DEFAULT"
candidate4:
.text.candidate4:
[----:B------:R-:W-:Y:S01]  /*0000*/  LDC R1, c[0x0][0x37c] ;  /* 0x0000df00ff017b82 */ /* 0x000fe20000000800 */
[----:B------:R-:W0:Y:S01]  /*0010*/  S2R R13, SR_TID.X ;  /* 0x00000000000d7919 */ /* 0x000e220000002100 */
[----:B------:R-:W-:Y:S01]  /*0020*/  IMAD.MOV.U32 R9, RZ, RZ, 0x620 ;  /* 0x00000620ff097424 */ /* 0x000fe200078e00ff */
[----:B------:R-:W-:Y:S02]  /*0030*/  CS2R R46, SRZ ;  /* 0x00000000002e7805 */ /* 0x000fe4000001ff00 */
[----:B------:R-:W-:Y:S01]  /*0040*/  CS2R R44, SRZ ;  /* 0x00000000002c7805 */ /* 0x000fe2000001ff00 */
[----:B------:R-:W1:Y:S01]  /*0050*/  S2R R14, SR_CTAID.X ;  /* 0x00000000000e7919 */ /* 0x000e620000002500 */
[----:B------:R-:W-:Y:S02]  /*0060*/  CS2R R24, SRZ ;  /* 0x0000000000187805 */ /* 0x000fe4000001ff00 */
[----:B------:R-:W-:Y:S02]  /*0070*/  CS2R R42, SRZ ;  /* 0x00000000002a7805 */ /* 0x000fe4000001ff00 */
[----:B------:R-:W-:-:S02]  /*0080*/  CS2R R54, SRZ ;  /* 0x0000000000367805 */ /* 0x000fc4000001ff00 */
[----:B------:R-:W-:Y:S02]  /*0090*/  CS2R R52, SRZ ;  /* 0x0000000000347805 */ /* 0x000fe4000001ff00 */
[----:B------:R-:W-:Y:S02]  /*00a0*/  CS2R R48, SRZ ;  /* 0x0000000000307805 */ /* 0x000fe4000001ff00 */
[----:B------:R-:W-:Y:S02]  /*00b0*/  CS2R R50, SRZ ;  /* 0x0000000000327805 */ /* 0x000fe4000001ff00 */
[----:B------:R-:W-:Y:S02]  /*00c0*/  CS2R R40, SRZ ;  /* 0x0000000000287805 */ /* 0x000fe4000001ff00 */
[----:B------:R-:W-:Y:S02]  /*00d0*/  CS2R R34, SRZ ;  /* 0x0000000000227805 */ /* 0x000fe4000001ff00 */
[----:B------:R-:W-:-:S02]  /*00e0*/  CS2R R32, SRZ ;  /* 0x0000000000207805 */ /* 0x000fc4000001ff00 */
[----:B------:R-:W-:Y:S02]  /*00f0*/  CS2R R60, SRZ ;  /* 0x00000000003c7805 */ /* 0x000fe4000001ff00 */
[----:B------:R-:W-:Y:S01]  /*0100*/  CS2R R56, SRZ ;  /* 0x0000000000387805 */ /* 0x000fe2000001ff00 */
[----:B------:R-:W-:Y:S01]  /*0110*/  IMAD.MOV.U32 R31, RZ, RZ, RZ ;  /* 0x000000ffff1f7224 */ /* 0x000fe200078e00ff */
[----:B------:R-:W2:Y:S01]  /*0120*/  LDCU.64 UR8, c[0x0][0x358] ;  /* 0x00006b00ff0877ac */ /* 0x000ea20008000a00 */
[----:B------:R-:W-:Y:S01]  /*0130*/  UMOV UR6, 0x657 ;  /* 0x0000065700067882 */ /* 0x000fe20000000000 */
[C---:B0-----:R-:W-:Y:S02]  /*0140*/  PRMT R3, R13.reuse, 0x9910, RZ ;  /* 0x000099100d037816 */ /* 0x041fe400000000ff */
[C---:B------:R-:W-:Y:S02]  /*0150*/  IADD3 R0, PT, PT, R13.reuse, -0x38, RZ ;  /* 0xffffffc80d007810 */ /* 0x040fe40007ffe0ff */
[----:B------:R-:W-:-:S02]  /*0160*/  IADD3 R4, PT, PT, R13, 0x992, RZ ;  /* 0x000009920d047810 */ /* 0x000fc40007ffe0ff */
[----:B------:R-:W-:Y:S01]  /*0170*/  LOP3.LUT R2, R0, 0xff, RZ, 0xc0, !PT ;  /* 0x000000ff00027812 */ /* 0x000fe200078ec0ff */
[----:B------:R-:W-:Y:S01]  /*0180*/  IMAD R0, R3, 0x93, RZ ;  /* 0x0000009303007824 */ /* 0x000fe200078e02ff */
[----:B------:R-:W-:Y:S01]  /*0190*/  LOP3.LUT R4, R4, 0xffff, RZ, 0xc0, !PT ;  /* 0x0000ffff04047812 */ /* 0x000fe200078ec0ff */
[C---:B------:R-:W-:Y:S01]  /*01a0*/  VIADD R3, R13.reuse, 0x682 ;  /* 0x000006820d037836 */ /* 0x040fe20000000000 */
[----:B------:R-:W-:Y:S02]  /*01b0*/  ISETP.GE.U32.AND P3, PT, R13, 0xe, PT ;  /* 0x0000000e0d00780c */ /* 0x000fe40003f66070 */
[----:B------:R-:W-:Y:S01]  /*01c0*/  LOP3.LUT R7, R0, 0xffff, RZ, 0xc0, !PT ;  /* 0x0000ffff00077812 */ /* 0x000fe200078ec0ff */
[----:B------:R-:W-:Y:S01]  /*01d0*/  IMAD R10, R4, 0x9c1, RZ ;  /* 0x000009c1040a7824 */ /* 0x000fe200078e02ff */
[----:B------:R-:W-:Y:S02]  /*01e0*/  LOP3.LUT R3, R3, 0xffff, RZ, 0xc0, !PT ;  /* 0x0000ffff03037812 */ /* 0x000fe400078ec0ff */
[----:B------:R-:W-:-:S02]  /*01f0*/  ISETP.GE.U32.AND P4, PT, R13, 0x46, PT ;  /* 0x000000460d00780c */ /* 0x000fc40003f86070 */
[----:B------:R-:W-:Y:S01]  /*0200*/  ISETP.GT.U32.AND P1, PT, R13, 0x37, PT ;  /* 0x000000370d00780c */ /* 0x000fe20003f24070 */
[----:B------:R-:W-:Y:S01]  /*0210*/  IMAD R3, R3, 0x4e1, RZ ;  /* 0x000004e103037824 */ /* 0x000fe200078e02ff */
[----:B------:R-:W-:Y:S02]  /*0220*/  ISETP.GE.U32.AND P0, PT, R2, 0x1c, PT ;  /* 0x0000001c0200780c */ /* 0x000fe40003f06070 */
[----:B------:R-:W-:Y:S02]  /*0230*/  ISETP.GE.U32.AND P2, PT, R13, 0x38, PT ;  /* 0x000000380d00780c */ /* 0x000fe40003f46070 */
[----:B------:R-:W-:Y:S02]  /*0240*/  SHF.R.U32.HI R2, RZ, 0xb, R7 ;  /* 0x0000000bff027819 */ /* 0x000fe40000011607 */
[----:B------:R-:W-:Y:S02]  /*0250*/  SHF.R.U32.HI R4, RZ, 0x14, R3 ;  /* 0x00000014ff047819 */ /* 0x000fe40000011603 */
[----:B------:R-:W-:-:S02]  /*0260*/  IADD3 R0, PT, PT, R0, 0x80a, RZ ;  /* 0x0000080a00007810 */ /* 0x000fc40007ffe0ff */
[----:B------:R-:W-:Y:S02]  /*0270*/  LOP3.LUT R2, R2, 0xffff, RZ, 0xc0, !PT ;  /* 0x0000ffff02027812 */ /* 0x000fe400078ec0ff */
[----:B------:R-:W-:Y:S02]  /*0280*/  PRMT R11, R4, 0x9910, RZ ;  /* 0x00009910040b7816 */ /* 0x000fe400000000ff */
[----:B------:R-:W-:Y:S01]  /*0290*/  SHF.R.U32.HI R4, RZ, 0x15, R10 ;  /* 0x00000015ff047819 */ /* 0x000fe2000001160a */
[----:B------:R-:W-:Y:S01]  /*02a0*/  VIADD R5, R2, 0x3b ;  /* 0x0000003b02057836 */ /* 0x000fe20000000000 */
[----:B------:R-:W-:Y:S02]  /*02b0*/  SEL R8, RZ, 0x310, !P1 ;  /* 0x00000310ff087807 */ /* 0x000fe40004800000 */
[----:B------:R-:W-:Y:S02]  /*02c0*/  LOP3.LUT R10, R0, 0xffff, RZ, 0xc0, !PT ;  /* 0x0000ffff000a7812 */ /* 0x000fe400078ec0ff */
[----:B------:R-:W-:Y:S01]  /*02d0*/  SHF.R.U32.HI R0, RZ, 0xc, R7 ;  /* 0x0000000cff007819 */ /* 0x000fe20000011607 */
[----:B------:R-:W-:Y:S01]  /*02e0*/  IMAD.MOV.U32 R7, RZ, RZ, R11 ;  /* 0x000000ffff077224 */ /* 0x000fe200078e000b */
[C---:B------:R-:W-:Y:S01]  /*02f0*/  IADD3 R6, PT, PT, R2.reuse, 0x37, RZ ;  /* 0x0000003702067810 */ /* 0x040fe20007ffe0ff */
[C---:B------:R-:W-:Y:S01]  /*0300*/  @P4 VIADD R6, R2.reuse, 0xfffffffb ;  /* 0xfffffffb02064836 */ /* 0x040fe20000000000 */
[----:B------:R-:W-:-:S02]  /*0310*/  @P3 IADD3 R5, PT, PT, R2, -0x1, RZ ;  /* 0xffffffff02053810 */ /* 0x000fc40007ffe0ff */
[----:B------:R-:W-:Y:S01]  /*0320*/  PRMT R15, R4, 0x9910, RZ ;  /* 0x00009910040f7816 */ /* 0x000fe200000000ff */
[----:B------:R-:W0:Y:S01]  /*0330*/  LDC.64 R2, c[0x0][0x380] ;  /* 0x0000e000ff027b82 */ /* 0x000e220000000a00 */
[----:B------:R-:W-:Y:S01]  /*0340*/  @!P1 IADD3 R9, PT, PT, RZ, 0x310, RZ ;  /* 0x00000310ff099810 */ /* 0x000fe20007ffe0ff */
[----:B------:R-:W-:Y:S01]  /*0350*/  @P2 VIADD R9, R8, 0xffffffc8 ;  /* 0xffffffc808092836 */ /* 0x000fe20000000000 */
[----:B------:R-:W-:Y:S01]  /*0360*/  SHF.R.U32.HI R4, RZ, 0xc, R10 ;  /* 0x0000000cff047819 */ /* 0x000fe2000001160a */
[--C-:B-1----:R-:W-:Y:S01]  /*0370*/  IMAD R8, R14, 0xc40, R13.reuse ;  /* 0x00000c400e087824 */ /* 0x102fe200078e020d */
[----:B------:R-:W-:Y:S01]  /*0380*/  PRMT R10, R0, 0x9910, RZ ;  /* 0x00009910000a7816 */ /* 0x000fe200000000ff */
[----:B------:R-:W-:Y:S01]  /*0390*/  IMAD R0, R7, 0x310, RZ ;  /* 0x0000031007007824 */ /* 0x000fe200078e02ff */
[----:B------:R-:W-:Y:S01]  /*03a0*/  PRMT R12, R4, 0x9910, RZ ;  /* 0x00009910040c7816 */ /* 0x000fe200000000ff */
[----:B------:R-:W-:Y:S01]  /*03b0*/  IMAD R14, R14, 0xc, R13 ;  /* 0x0000000c0e0e7824 */ /* 0x000fe200078e020d */
[C---:B------:R-:W-:Y:S01]  /*03c0*/  IADD3 R11, PT, PT, R8.reuse, 0x33a, RZ ;  /* 0x0000033a080b7810 */ /* 0x040fe20007ffe0ff */
[----:B------:R-:W-:Y:S01]  /*03d0*/  @P3 VIADD R11, R8, 0xfffffff2 ;  /* 0xfffffff2080b3836 */ /* 0x000fe20000000000 */
[----:B------:R-:W-:Y:S01]  /*03e0*/  LOP3.LUT R0, R0, 0xffff, RZ, 0xc0, !PT ;  /* 0x0000ffff00007812 */ /* 0x000fe200078ec0ff */
[----:B------:R-:W-:Y:S01]  /*03f0*/  IMAD.MOV.U32 R4, RZ, RZ, R10 ;  /* 0x000000ffff047224 */ /* 0x000fe200078e000a */
[----:B------:R-:W-:Y:S01]  /*0400*/  MOV R7, R15 ;  /* 0x0000000f00077202 */ /* 0x000fe20000000f00 */
[----:B------:R-:W-:Y:S01]  /*0410*/  IMAD R30, R14, 0x3, RZ ;  /* 0x000000030e1e7824 */ /* 0x000fe200078e02ff */
[----:B------:R-:W-:Y:S01]  /*0420*/  IADD3 R10, PT, PT, R8, 0x302, RZ ;  /* 0x00000302080a7810 */ /* 0x000fe20007ffe0ff */
[----:B------:R-:W-:Y:S01]  /*0430*/  IMAD.IADD R28, R0, 0x1, R11 ;  /* 0x00000001001c7824 */ /* 0x000fe200078e020b */
[----:B------:R-:W-:Y:S01]  /*0440*/  @P4 IADD3 R10, PT, PT, R8, -0x46, RZ ;  /* 0xffffffba080a4810 */ /* 0x000fe20007ffe0ff */
[----:B------:R-:W-:Y:S01]  /*0450*/  IMAD R0, R4, 0x1c, RZ ;  /* 0x0000001c04007824 */ /* 0x000fe200078e02ff */
[----:B------:R-:W-:Y:S01]  /*0460*/  ISETP.GT.U32.AND P0, PT, R13, 0x37, !P0 ;  /* 0x000000370d00780c */ /* 0x000fe20004704070 */
[----:B------:R-:W-:-:S02]  /*0470*/  IMAD R4, R12, 0x1c, RZ ;  /* 0x0000001c0c047824 */ /* 0x000fc400078e02ff */
[----:B------:R-:W-:Y:S02]  /*0480*/  IMAD R7, R7, 0x310, RZ ;  /* 0x0000031007077824 */ /* 0x000fe400078e02ff */
[----:B------:R-:W-:Y:S01]  /*0490*/  IMAD.MOV R0, RZ, RZ, -R0 ;  /* 0x000000ffff007224 */ /* 0x000fe200078e0a00 */
[----:B------:R-:W-:Y:S01]  /*04a0*/  IADD3 R4, PT, PT, RZ, -R4, RZ ;  /* 0x80000004ff047210 */ /* 0x000fe20007ffe0ff */
[----:B0-----:R-:W-:Y:S01]  /*04b0*/  IMAD.WIDE.U32 R2, R8, 0x4, R2 ;  /* 0x0000000408027825 */ /* 0x001fe200078e0002 */
[----:B------:R-:W-:Y:S02]  /*04c0*/  LOP3.LUT R7, R7, 0xffff, RZ, 0xc0, !PT ;  /* 0x0000ffff07077812 */ /* 0x000fe400078ec0ff */
[----:B------:R-:W-:Y:S01]  /*04d0*/  PRMT R27, R4, 0x7710, RZ ;  /* 0x00007710041b7816 */ /* 0x000fe200000000ff */
[----:B------:R-:W-:Y:S01]  /*04e0*/  VIADD R8, R8, 0xffffffe3 ;  /* 0xffffffe308087836 */ /* 0x000fe20000000000 */
[----:B------:R-:W-:Y:S01]  /*04f0*/  PRMT R26, R0, 0x7710, RZ ;  /* 0x00007710001a7816 */ /* 0x000fe200000000ff */
[----:B------:R-:W-:Y:S01]  /*0500*/  IMAD.IADD R7, R7, 0x1, R10 ;  /* 0x0000000107077824 */ /* 0x000fe200078e020a */
[----:B------:R-:W-:Y:S01]  /*0510*/  IADD3 R27, PT, PT, R13, 0xe, R27 ;  /* 0x0000000e0d1b7810 */ /* 0x000fe20007ffe01b */
[----:B------:R-:W-:Y:S01]  /*0520*/  HFMA2 R10, -RZ, RZ, 0, 0 ;  /* 0x00000000ff0a7431 */ /* 0x000fe200000001ff */
[----:B------:R-:W-:Y:S01]  /*0530*/  IADD3 R58, P1, PT, R2, 0x5ac, RZ ;  /* 0x000005ac023a7810 */ /* 0x000fe20007f3e0ff */
[----:B------:R-:W-:Y:S01]  /*0540*/  HFMA2 R4, -RZ, RZ, 0, 0 ;  /* 0x00000000ff047431 */ /* 0x000fe200000001ff */
[----:B------:R-:W-:Y:S01]  /*0550*/  IADD3 R26, PT, PT, R26, R13, RZ ;  /* 0x0000000d1a1a7210 */ /* 0x000fe20007ffe0ff */
[----:B------:R-:W-:Y:S01]  /*0560*/  IMAD.IADD R9, R8, 0x1, R9 ;  /* 0x0000000108097824 */ /* 0x000fe200078e0209 */
[----:B------:R-:W-:Y:S01]  /*0570*/  LOP3.LUT R27, R27, 0xff, RZ, 0xc0, !PT ;  /* 0x000000ff1b1b7812 */ /* 0x000fe200078ec0ff */
[----:B------:R-:W-:Y:S01]  /*0580*/  IMAD.X R59, RZ, RZ, R3, P1 ;  /* 0x000000ffff3b7224 */ /* 0x000fe200008e0603 */
[----:B------:R-:W-:-:S02]  /*0590*/  MOV R0, RZ ;  /* 0x000000ff00007202 */ /* 0x000fc40000000f00 */
[----:B------:R-:W-:Y:S02]  /*05a0*/  CS2R R2, SRZ ;  /* 0x0000000000027805 */ /* 0x000fe4000001ff00 */
[----:B------:R-:W-:Y:S02]  /*05b0*/  LOP3.LUT R26, R26, 0xff, RZ, 0xc0, !PT ;  /* 0x000000ff1a1a7812 */ /* 0x000fe400078ec0ff */
[----:B--2---:R-:W-:-:S07]  /*05c0*/  MOV R29, R27 ;  /* 0x0000001b001d7202 */ /* 0x004fce0000000f00 */
.L_x_2:
[----:B------:R-:W0:Y:S01]  /*05d0*/  S2R R11, SR_TID.X ;  /* 0x00000000000b7919 */ /* 0x000e220000002100 */
[----:B------:R-:W-:Y:S01]  /*05e0*/  UIADD3 UR4, UPT, UPT, UR6, -0x657, URZ ;  /* 0xfffff9a906047890 */ /* 0x000fe2000fffe0ff */
[----:B------:R-:W-:Y:S01]  /*05f0*/  CS2R R22, SRZ ;  /* 0x0000000000167805 */ /* 0x000fe2000001ff00 */
[----:B------:R-:W-:Y:S02]  /*0600*/  IMAD.MOV.U32 R36, RZ, RZ, RZ ;  /* 0x000000ffff247224 */ /* 0x000fe400078e00ff */
[----:B------:R-:W-:Y:S01]  /*0610*/  IMAD.MOV.U32 R20, RZ, RZ, RZ ;  /* 0x000000ffff147224 */ /* 0x000fe200078e00ff */
[----:B------:R-:W1:Y:S08]  /*0620*/  S2UR UR7, SR_CgaCtaId ;  /* 0x00000000000779c3 */ /* 0x000e700000008800 */
[----:B------:R-:W-:Y:S01]  /*0630*/  BAR.SYNC.DEFER_BLOCKING 0x0 ;  /* 0x0000000000007b1d */ /* 0x000fe20000010000 */
[----:B0-----:R-:W-:-:S02]  /*0640*/  PRMT R12, R11, 0x9910, RZ ;  /* 0x000099100b0c7816 */ /* 0x001fc400000000ff */
[C---:B------:R-:W-:Y:S02]  /*0650*/  ISETP.GE.U32.AND P2, PT, R11.reuse, 0x38, PT ;  /* 0x000000380b00780c */ /* 0x040fe40003f46070 */
[----:B------:R-:W-:Y:S01]  /*0660*/  ISETP.GE.U32.AND P4, PT, R11, 0xe, PT ;  /* 0x0000000e0b00780c */ /* 0x000fe20003f86070 */
[----:B------:R-:W-:-:S05]  /*0670*/  IMAD R12, R12, 0x93, RZ ;  /* 0x000000930c0c7824 */ /* 0x000fca00078e02ff */
[----:B------:R-:W-:-:S04]  /*0680*/  LOP3.LUT R19, R12, 0xffff, RZ, 0xc0, !PT ;  /* 0x0000ffff0c137812 */ /* 0x000fc800078ec0ff */
[----:B------:R-:W-:-:S04]  /*0690*/  SHF.R.U32.HI R12, RZ, 0xc, R19 ;  /* 0x0000000cff0c7819 */ /* 0x000fc80000011613 */
[----:B------:R-:W-:-:S05]  /*06a0*/  PRMT R12, R12, 0x9910, RZ ;  /* 0x000099100c0c7816 */ /* 0x000fca00000000ff */
[----:B------:R-:W-:-:S04]  /*06b0*/  IMAD R12, R12, 0x1c, RZ ;  /* 0x0000001c0c0c7824 */ /* 0x000fc800078e02ff */
[----:B------:R-:W-:-:S05]  /*06c0*/  IMAD.MOV R12, RZ, RZ, -R12 ;  /* 0x000000ffff0c7224 */ /* 0x000fca00078e0a0c */
[----:B------:R-:W-:Y:S02]  /*06d0*/  PRMT R14, R12, 0x7710, RZ ;  /* 0x000077100c0e7816 */ /* 0x000fe400000000ff */
[----:B------:R-:W0:Y:S02]  /*06e0*/  LDC.64 R12, c[0x0][0x380] ;  /* 0x0000e000ff0c7b82 */ /* 0x000e240000000a00 */
[----:B------:R-:W-:-:S04]  /*06f0*/  IADD3 R14, PT, PT, R14, R11, RZ ;  /* 0x0000000b0e0e7210 */ /* 0x000fc80007ffe0ff */
[----:B------:R-:W-:-:S04]  /*0700*/  LOP3.LUT R21, R14, 0xff, RZ, 0xc0, !PT ;  /* 0x000000ff0e157812 */ /* 0x000fc800078ec0ff */
[----:B------:R-:W-:-:S04]  /*0710*/  LOP3.LUT P1, RZ, R21, UR4, RZ, 0xfc, !PT ;  /* 0x0000000415ff7c12 */ /* 0x000fc8000f82fcff */
[----:B------:R-:W-:-:S04]  /*0720*/  ISETP.GT.U32.OR P1, PT, R26, 0x1c, !P1 ;  /* 0x0000001c1a00780c */ /* 0x000fc80004f24470 */
[----:B------:R-:W-:Y:S01]  /*0730*/  ISETP.LT.U32.OR P1, PT, R11, 0x1c, P1 ;  /* 0x0000001c0b00780c */ /* 0x000fe20000f21470 */
[----:B0-----:R-:W-:-:S12]  /*0740*/  IMAD.WIDE R14, R8, 0x4, R12 ;  /* 0x00000004080e7825 */ /* 0x001fd800078e020c */
[----:B------:R0:W2:Y:S01]  /*0750*/  @!P1 LDG.E.CONSTANT R23, desc[UR8][R14.64] ;  /* 0x000000080e179981 */ /* 0x0000a2000c1e9900 */
[C---:B------:R-:W-:Y:S01]  /*0760*/  ISETP.GE.U32.AND P6, PT, R11.reuse, 0x46, PT ;  /* 0x000000460b00780c */ /* 0x040fe20003fc6070 */
[C---:B------:R-:W-:Y:S01]  /*0770*/  VIADD R16, R11.reuse, 0x310 ;  /* 0x000003100b107836 */ /* 0x040fe20000000000 */
[----:B------:R-:W-:Y:S01]  /*0780*/  LOP3.LUT P1, R18, RZ, UR4, R27, 0xee, !PT ;  /* 0x00000004ff127c12 */ /* 0x000fe2000f82ee1b */
[C---:B------:R-:W-:Y:S01]  /*0790*/  @P2 VIADD R16, R11.reuse, 0xffffffc8 ;  /* 0xffffffc80b102836 */ /* 0x040fe20000000000 */
[C---:B------:R-:W-:Y:S02]  /*07a0*/  IADD3 R17, PT, PT, R11.reuse, 0x33a, RZ ;  /* 0x0000033a0b117810 */ /* 0x040fe40007ffe0ff */
[----:B------:R-:W-:Y:S02]  /*07b0*/  LOP3.LUT P3, R21, RZ, UR4, R21, 0xee, !PT ;  /* 0x00000004ff157c12 */ /* 0x000fe4000f86ee15 */
[----:B------:R-:W-:Y:S01]  /*07c0*/  ISETP.NE.AND P2, PT, R18, RZ, PT ;  /* 0x000000ff1200720c */ /* 0x000fe20003f45270 */
[C---:B0-----:R-:W-:Y:S01]  /*07d0*/  VIADD R14, R11.reuse, 0x302 ;  /* 0x000003020b0e7836 */ /* 0x041fe20000000000 */
[----:B------:R-:W-:-:S02]  /*07e0*/  @P4 IADD3 R17, PT, PT, R11, -0xe, RZ ;  /* 0xfffffff20b114810 */ /* 0x000fc40007ffe0ff */
[----:B------:R-:W-:Y:S02]  /*07f0*/  ISETP.NE.AND P5, PT, R21, RZ, PT ;  /* 0x000000ff1500720c */ /* 0x000fe40003fa5270 */
[----:B------:R-:W-:Y:S02]  /*0800*/  ISETP.GT.U32.OR P4, PT, R17, 0x32b, !P2 ;  /* 0x0000032b1100780c */ /* 0x000fe40005784470 */
[----:B------:R-:W-:Y:S02]  /*0810*/  @P6 IADD3 R14, PT, PT, R11, -0x46, RZ ;  /* 0xffffffba0b0e6810 */ /* 0x000fe40007ffe0ff */
[----:B------:R-:W-:Y:S02]  /*0820*/  ISETP.GT.U32.OR P5, PT, R16, 0x32b, !P5 ;  /* 0x0000032b1000780c */ /* 0x000fe40006fa4470 */
[----:B------:R-:W-:Y:S02]  /*0830*/  ISETP.LT.U32.OR P4, PT, R5, 0x2, P4 ;  /* 0x000000020500780c */ /* 0x000fe40002781470 */
[----:B------:R-:W-:Y:S01]  /*0840*/  ISETP.GT.U32.OR P2, PT, R14, 0x32b, !P2 ;  /* 0x0000032b0e00780c */ /* 0x000fe20005744470 */
[----:B------:R-:W-:Y:S01]  /*0850*/  IMAD.WIDE R14, R9, 0x4, R12 ;  /* 0x00000004090e7825 */ /* 0x000fe200078e020c */
[----:B------:R-:W-:-:S02]  /*0860*/  PLOP3.LUT P5, PT, P0, P5, PT, 0xf8, 0x8f ;  /* 0x00000000008f781c */ /* 0x000fc400007abf70 */
[C---:B------:R-:W-:Y:S02]  /*0870*/  ISETP.GT.U32.OR P4, PT, R29.reuse, 0x1c, P4 ;  /* 0x0000001c1d00780c */ /* 0x040fe40002784470 */
[----:B------:R-:W-:Y:S02]  /*0880*/  ISETP.LT.U32.OR P2, PT, R6, 0x2, P2 ;  /* 0x000000020600780c */ /* 0x000fe40001741470 */
[C---:B------:R-:W-:Y:S02]  /*0890*/  ISETP.GT.U32.OR P5, PT, R26.reuse, 0x1c, P5 ;  /* 0x0000001c1a00780c */ /* 0x040fe40002fa4470 */
[----:B------:R-:W-:Y:S02]  /*08a0*/  ISETP.GT.U32.OR P2, PT, R29, 0x1c, P2 ;  /* 0x0000001c1d00780c */ /* 0x000fe40001744470 */
[----:B------:R-:W-:-:S05]  /*08b0*/  ISETP.GT.U32.OR P3, PT, R26, 0x1c, !P3 ;  /* 0x0000001c1a00780c */ /* 0x000fca0005f64470 */
[----:B------:R-:W-:-:S04]  /*08c0*/  @!P4 IADD3 R17, PT, PT, R28, -0x1d, RZ ;  /* 0xffffffe31c11c810 */ /* 0x000fc80007ffe0ff */
[----:B------:R0:W3:Y:S02]  /*08d0*/  @!P5 LDG.E.CONSTANT R36, desc[UR8][R14.64] ;  /* 0x000000080e24d981 */ /* 0x0000e4000c1e9900 */
[----:B------:R-:W-:Y:S01]  /*08e0*/  @!P2 IADD3 R37, PT, PT, R7, -0x1d, RZ ;  /* 0xffffffe30725a810 */ /* 0x000fe20007ffe0ff */
[----:B0-----:R-:W-:-:S04]  /*08f0*/  @!P4 IMAD.WIDE.U32 R14, R17, 0x4, R12 ;  /* 0x00000004110ec825 */ /* 0x001fc800078e000c */
[----:B------:R-:W-:Y:S01]  /*0900*/  IMAD.MOV.U32 R17, RZ, RZ, RZ ;  /* 0x000000ffff117224 */ /* 0x000fe200078e00ff */
[----:B------:R0:W4:Y:S02]  /*0910*/  @!P4 LDG.E.CONSTANT R20, desc[UR8][R14.64] ;  /* 0x000000080e14c981 */ /* 0x000124000c1e9900 */
[----:B0-----:R-:W-:Y:S01]  /*0920*/  @!P2 IMAD.WIDE.U32 R14, R37, 0x4, R12 ;  /* 0x00000004250ea825 */ /* 0x001fe200078e000c */
[----:B------:R-:W-:-:S04]  /*0930*/  @!P3 IADD3 R37, PT, PT, R8, 0x39c, RZ ;  /* 0x0000039c0825b810 */ /* 0x000fc80007ffe0ff */
[----:B------:R0:W5:Y:S01]  /*0940*/  @!P2 LDG.E.CONSTANT R17, desc[UR8][R14.64] ;  /* 0x000000080e11a981 */ /* 0x000162000c1e9900 */
[----:B------:R-:W-:Y:S01]  /*0950*/  MOV R18, RZ ;  /* 0x000000ff00127202 */ /* 0x000fe20000000f00 */
[----:B0-----:R-:W-:-:S04]  /*0960*/  @!P3 IMAD.WIDE.U32 R14, R37, 0x4, R12 ;  /* 0x00000004250eb825 */ /* 0x001fc800078e000c */
[----:B------:R-:W-:Y:S01]  /*0970*/  @!P3 VIADD R37, R8, 0x460 ;  /* 0x000004600825b836 */ /* 0x000fe20000000000 */
[----:B------:R0:W5:Y:S03]  /*0980*/  @!P3 LDG.E.CONSTANT R22, desc[UR8][R14.64] ;  /* 0x000000080e16b981 */ /* 0x000166000c1e9900 */
[----:B0-----:R-:W-:-:S05]  /*0990*/  @!P3 IMAD.WIDE.U32 R14, R37, 0x4, R12 ;  /* 0x00000004250eb825 */ /* 0x001fca00078e000c */
[----:B------:R0:W5:Y:S01]  /*09a0*/  @!P3 LDG.E.CONSTANT R18, desc[UR8][R14.64] ;  /* 0x000000080e12b981 */ /* 0x000162000c1e9900 */
[----:B------:R-:W-:Y:S01]  /*09b0*/  UMOV UR5, 0x400 ;  /* 0x0000040000057882 */ /* 0x000fe20000000000 */
[----:B------:R-:W-:Y:S01]  /*09c0*/  @!P3 VIADD R37, R8, 0x524 ;  /* 0x000005240825b836 */ /* 0x000fe20000000000 */
[----:B-1----:R-:W-:-:S06]  /*09d0*/  ULEA UR10, UR7, UR5, 0x18 ;  /* 0x00000005070a7291 */ /* 0x002fcc000f8ec0ff */
[----:B------:R-:W-:Y:S01]  /*09e0*/  LEA R16, R11, UR10, 0x2 ;  /* 0x0000000a0b107c11 */ /* 0x000fe2000f8e10ff */
[----:B0-----:R-:W-:-:S04]  /*09f0*/  @!P3 IMAD.WIDE.U32 R14, R37, 0x4, R12 ;  /* 0x00000004250eb825 */ /* 0x001fc800078e000c */
[----:B--2---:R0:W-:Y:S02]  /*0a00*/  STS [R16], R23 ;  /* 0x0000001710007388 */ /* 0x0041e40000000800 */
[----:B0-----:R-:W-:-:S06]  /*0a10*/  MOV R23, RZ ;  /* 0x000000ff00177202 */ /* 0x001fcc0000000f00 */
[----:B------:R0:W2:Y:S01]  /*0a20*/  @!P3 LDG.E.CONSTANT R23, desc[UR8][R14.64] ;  /* 0x000000080e17b981 */ /* 0x0000a2000c1e9900 */
[----:B------:R-:W-:-:S04]  /*0a30*/  @!P3 VIADD R37, R8, 0x674 ;  /* 0x000006740825b836 */ /* 0x000fc80000000000 */
[----:B0-----:R-:W-:-:S04]  /*0a40*/  @!P3 IMAD.WIDE.U32 R14, R37, 0x4, R12 ;  /* 0x00000004250eb825 */ /* 0x001fc800078e000c */
[----:B------:R-:W-:Y:S01]  /*0a50*/  @!P3 VIADD R37, R8, 0x738 ;  /* 0x000007380825b836 */ /* 0x000fe20000000000 */
[----:B---3--:R0:W-:Y:S02]  /*0a60*/  STS [R16+0xc40], R36 ;  /* 0x000c402410007388 */ /* 0x0081e40000000800 */
[----:B0-----:R-:W-:Y:S02]  /*0a70*/  MOV R36, RZ ;  /* 0x000000ff00247202 */ /* 0x001fe40000000f00 */
[----:B----4-:R0:W-:Y:S04]  /*0a80*/  STS [R16+0x1a08], R20 ;  /* 0x001a081410007388 */ /* 0x0101e80000000800 */
[----:B------:R1:W3:Y:S01]  /*0a90*/  @!P3 LDG.E.CONSTANT R36, desc[UR8][R14.64] ;  /* 0x000000080e24b981 */ /* 0x0002e2000c1e9900 */
[----:B0-----:R-:W-:Y:S01]  /*0aa0*/  MOV R20, RZ ;  /* 0x000000ff00147202 */ /* 0x001fe20000000f00 */
[----:B-1----:R-:W-:-:S02]  /*0ab0*/  @!P3 IMAD.WIDE.U32 R14, R37, 0x4, R12 ;  /* 0x00000004250eb825 */ /* 0x002fc400078e000c */
[----:B-----5:R0:W-:Y:S02]  /*0ac0*/  STS [R16+0x2648], R17 ;  /* 0x0026481110007388 */ /* 0x0201e40000000800 */
[C---:B------:R-:W-:Y:S02]  /*0ad0*/  @!P3 VIADD R37, R8.reuse, 0x7fc ;  /* 0x000007fc0825b836 */ /* 0x040fe40000000000 */
[----:B------:R1:W4:Y:S01]  /*0ae0*/  @!P3 LDG.E.CONSTANT R20, desc[UR8][R14.64] ;  /* 0x000000080e14b981 */ /* 0x000322000c1e9900 */
[----:B0-----:R-:W-:Y:S01]  /*0af0*/  MOV R17, RZ ;  /* 0x000000ff00117202 */ /* 0x001fe20000000f00 */
[----:B-1----:R-:W-:Y:S02]  /*0b00*/  @!P3 IMAD.WIDE.U32 R14, R37, 0x4, R12 ;  /* 0x00000004250eb825 */ /* 0x002fe400078e000c */
[----:B------:R0:W-:Y:S02]  /*0b10*/  STS [R16+0xf50], R22 ;  /* 0x000f501610007388 */ /* 0x0001e40000000800 */
[----:B------:R-:W-:-:S02]  /*0b20*/  @!P3 VIADD R37, R8, 0x8c0 ;  /* 0x000008c00825b836 */ /* 0x000fc40000000000 */
[----:B------:R1:W5:Y:S01]  /*0b30*/  @!P3 LDG.E.CONSTANT R17, desc[UR8][R14.64] ;  /* 0x000000080e11b981 */ /* 0x000362000c1e9900 */
[----:B0-----:R-:W-:Y:S01]  /*0b40*/  MOV R22, RZ ;  /* 0x000000ff00167202 */ /* 0x001fe20000000f00 */
[--C-:B-1----:R-:W-:Y:S02]  /*0b50*/  @!P3 IMAD.WIDE.U32 R14, R37, 0x4, R12.reuse ;  /* 0x00000004250eb825 */ /* 0x102fe400078e000c */
[----:B------:R0:W-:Y:S02]  /*0b60*/  STS [R16+0x1260], R18 ;  /* 0x0012601210007388 */ /* 0x0001e40000000800 */
[----:B------:R-:W-:Y:S02]  /*0b70*/  @!P3 VIADD R37, R8, 0x94c ;  /* 0x0000094c0825b836 */ /* 0x000fe40000000000 */
[----:B------:R1:W4:Y:S01]  /*0b80*/  @!P3 LDG.E.CONSTANT R22, desc[UR8][R14.64] ;  /* 0x000000080e16b981 */ /* 0x000322000c1e9900 */
[----:B0-----:R-:W-:Y:S01]  /*0b90*/  MOV R18, RZ ;  /* 0x000000ff00127202 */ /* 0x001fe20000000f00 */
[----:B-1----:R-:W-:-:S05]  /*0ba0*/  @!P3 IMAD.WIDE.U32 R14, R37, 0x4, R12 ;  /* 0x00000004250eb825 */ /* 0x002fca00078e000c */
[----:B------:R0:W4:Y:S01]  /*0bb0*/  @!P3 LDG.E.CONSTANT R18, desc[UR8][R14.64] ;  /* 0x000000080e12b981 */ /* 0x000122000c1e9900 */
[----:B------:R-:W-:-:S05]  /*0bc0*/  @!P3 IADD3 R37, PT, PT, R8, 0xa10, RZ ;  /* 0x00000a100825b810 */ /* 0x000fca0007ffe0ff */
[----:B0-----:R-:W-:Y:S01]  /*0bd0*/  @!P3 IMAD.WIDE.U32 R14, R37, 0x4, R12 ;  /* 0x00000004250eb825 */ /* 0x001fe200078e000c */
[----:B--2---:R0:W-:Y:S03]  /*0be0*/  STS [R16+0x1570], R23 ;  /* 0x0015701710007388 */ /* 0x0041e60000000800 */
[----:B0-----:R-:W-:-:S06]  /*0bf0*/  IMAD.MOV.U32 R23, RZ, RZ, RZ ;  /* 0x000000ffff177224 */ /* 0x001fcc00078e00ff */
[----:B------:R0:W2:Y:S01]  /*0c00*/  @!P3 LDG.E.CONSTANT R23, desc[UR8][R14.64] ;  /* 0x000000080e17b981 */ /* 0x0000a2000c1e9900 */
[----:B------:R-:W-:Y:S02]  /*0c10*/  ISETP.GT.U32.AND P2, PT, R26, 0x1c, PT ;  /* 0x0000001c1a00780c */ /* 0x000fe40003f44070 */
[----:B------:R-:W-:Y:S02]  /*0c20*/  @!P3 IADD3 R37, PT, PT, R8, 0xad4, RZ ;  /* 0x00000ad40825b810 */ /* 0x000fe40007ffe0ff */
[----:B------:R-:W-:-:S04]  /*0c30*/  ISETP.GT.U32.OR P2, PT, R11, 0x53, P2 ;  /* 0x000000530b00780c */ /* 0x000fc80001744470 */
[----:B------:R-:W-:Y:S01]  /*0c40*/  ISETP.EQ.OR P2, PT, R21, RZ, P2 ;  /* 0x000000ff1500720c */ /* 0x000fe20001742670 */
[----:B0-----:R-:W-:-:S04]  /*0c50*/  @!P3 IMAD.WIDE.U32 R14, R37, 0x4, R12 ;  /* 0x00000004250eb825 */ /* 0x001fc800078e000c */
[----:B------:R-:W-:Y:S01]  /*0c60*/  IMAD.MOV.U32 R37, RZ, RZ, RZ ;  /* 0x000000ffff257224 */ /* 0x000fe200078e00ff */
[----:B------:R-:W-:-:S05]  /*0c70*/  ISETP.GT.U32.OR P1, PT, R29, 0x1c, !P1 ;  /* 0x0000001c1d00780c */ /* 0x000fca0004f24470 */
[----:B------:R-:W2:Y:S04]  /*0c80*/  @!P3 LDG.E.CONSTANT R37, desc[UR8][R58.64+-0x310] ;  /* 0xfffcf0083a25b981 */ /* 0x000ea8000c1e9900 */
[----:B---3--:R0:W-:Y:S02]  /*0c90*/  STS [R16+0x1b90], R36 ;  /* 0x001b902410007388 */ /* 0x0081e40000000800 */
[----:B0-----:R-:W-:-:S06]  /*0ca0*/  MOV R36, RZ ;  /* 0x000000ff00247202 */ /* 0x001fcc0000000f00 */
[----:B------:R0:W3:Y:S01]  /*0cb0*/  @!P3 LDG.E.CONSTANT R36, desc[UR8][R14.64] ;  /* 0x000000080e24b981 */ /* 0x0000e2000c1e9900 */
[C---:B------:R-:W-:Y:S01]  /*0cc0*/  @!P2 IADD3 R21, PT, PT, R8.reuse, 0x5e8, RZ ;  /* 0x000005e80815a810 */ /* 0x040fe20007ffe0ff */
[C---:B0-----:R-:W-:Y:S02]  /*0cd0*/  @!P3 VIADD R15, R8.reuse, 0xb98 ;  /* 0x00000b98080fb836 */ /* 0x041fe40000000000 */
[----:B-----5:R0:W-:Y:S02]  /*0ce0*/  STS [R16+0x21b0], R17 ;  /* 0x0021b01110007388 */ /* 0x0201e40000000800 */
[----:B------:R-:W-:Y:S01]  /*0cf0*/  @!P3 IMAD.WIDE.U32 R14, R15, 0x4, R12 ;  /* 0x000000040f0eb825 */ /* 0x000fe200078e000c */
[----:B0-----:R-:W-:Y:S01]  /*0d00*/  MOV R17, RZ ;  /* 0x000000ff00117202 */ /* 0x001fe20000000f00 */
[----:B----4-:R0:W-:Y:S05]  /*0d10*/  STS [R16+0x1ea0], R20 ;  /* 0x001ea01410007388 */ /* 0x0101ea0000000800 */
[----:B------:R-:W4:Y:S01]  /*0d20*/  @!P3 LDG.E.CONSTANT R17, desc[UR8][R58.64+0x310] ;  /* 0x000310083a11b981 */ /* 0x000f22000c1e9900 */
[----:B------:R-:W-:Y:S01]  /*0d30*/  @!P1 IADD3 R39, PT, PT, R8, 0x33a, RZ ;  /* 0x0000033a08279810 */ /* 0x000fe20007ffe0ff */
[----:B0-----:R-:W-:-:S02]  /*0d40*/  IMAD.MOV.U32 R20, RZ, RZ, RZ ;  /* 0x000000ffff147224 */ /* 0x001fc400078e00ff */
[----:B------:R0:W-:Y:S02]  /*0d50*/  STS [R16+0x27d0], R18 ;  /* 0x0027d01210007388 */ /* 0x0001e40000000800 */
[----:B0-----:R-:W-:-:S06]  /*0d60*/  MOV R18, RZ ;  /* 0x000000ff00127202 */ /* 0x001fcc0000000f00 */
[----:B------:R0:W5:Y:S02]  /*0d70*/  @!P3 LDG.E.CONSTANT R18, desc[UR8][R14.64] ;  /* 0x000000080e12b981 */ /* 0x000164000c1e9900 */
[----:B0-----:R-:W-:Y:S01]  /*0d80*/  @!P2 IMAD.WIDE.U32 R14, R21, 0x4, R12 ;  /* 0x00000004150ea825 */ /* 0x001fe200078e000c */
[----:B------:R-:W-:-:S04]  /*0d90*/  MOV R21, RZ ;  /* 0x000000ff00157202 */ /* 0x000fc80000000f00 */
[----:B------:R0:W5:Y:S04]  /*0da0*/  @!P2 LDG.E.CONSTANT R20, desc[UR8][R14.64] ;  /* 0x000000080e14a981 */ /* 0x000168000c1e9900 */
[----:B------:R1:W-:Y:S01]  /*0db0*/  STS [R16+0x24c0], R22 ;  /* 0x0024c01610007388 */ /* 0x0003e20000000800 */
[----:B0-----:R-:W-:-:S04]  /*0dc0*/  @!P1 IMAD.WIDE.U32 R14, R39, 0x4, R12 ;  /* 0x00000004270e9825 */ /* 0x001fc800078e000c */
[C---:B------:R-:W-:Y:S01]  /*0dd0*/  @!P1 VIADD R39, R8.reuse, 0x3fe ;  /* 0x000003fe08279836 */ /* 0x040fe20000000000 */
[----:B------:R0:W5:Y:S01]  /*0de0*/  @!P1 LDG.E.CONSTANT R21, desc[UR8][R14.64] ;  /* 0x000000080e159981 */ /* 0x000162000c1e9900 */
[----:B-1----:R-:W-:Y:S02]  /*0df0*/  MOV R22, RZ ;  /* 0x000000ff00167202 */ /* 0x002fe40000000f00 */
[----:B0-----:R-:W-:Y:S01]  /*0e00*/  @!P1 IMAD.WIDE.U32 R14, R39, 0x4, R12 ;  /* 0x00000004270e9825 */ /* 0x001fe200078e000c */
[----:B------:R-:W-:-:S04]  /*0e10*/  @!P1 IADD3 R39, PT, PT, R8, 0x4c2, RZ ;  /* 0x000004c208279810 */ /* 0x000fc80007ffe0ff */
[----:B------:R0:W5:Y:S01]  /*0e20*/  @!P1 LDG.E.CONSTANT R22, desc[UR8][R14.64] ;  /* 0x000000080e169981 */ /* 0x000162000c1e9900 */
[----:B------:R-:W-:-:S06]  /*0e30*/  MOV R38, RZ ;  /* 0x000000ff00267202 */ /* 0x000fcc0000000f00 */
[----:B------:R-:W5:Y:S01]  /*0e40*/  @!P3 LDG.E.CONSTANT R38, desc[UR8][R58.64] ;  /* 0x000000083a26b981 */ /* 0x000f62000c1e9900 */
[----:B0-----:R-:W-:-:S03]  /*0e50*/  @!P1 IMAD.WIDE.U32 R14, R39, 0x4, R12 ;  /* 0x00000004270e9825 */ /* 0x001fc600078e000c */
[----:B--2---:R0:W-:Y:S02]  /*0e60*/  STS [R16+0x2ae0], R23 ;  /* 0x002ae01710007388 */ /* 0x0041e40000000800 */
[----:B0-----:R-:W-:-:S06]  /*0e70*/  IMAD.MOV.U32 R23, RZ, RZ, RZ ;  /* 0x000000ffff177224 */ /* 0x001fcc00078e00ff */
[----:B------:R0:W2:Y:S01]  /*0e80*/  @!P1 LDG.E.CONSTANT R23, desc[UR8][R14.64] ;  /* 0x000000080e179981 */ /* 0x0000a2000c1e9900 */
[----:B------:R-:W-:-:S03]  /*0e90*/  @!P1 IADD3 R39, PT, PT, R8, 0x586, RZ ;  /* 0x0000058608279810 */ /* 0x000fc60007ffe0ff */
[----:B------:R1:W-:Y:S02]  /*0ea0*/  STS [R16+0x310], R37 ;  /* 0x0003102510007388 */ /* 0x0003e40000000800 */
[----:B0-----:R-:W-:-:S04]  /*0eb0*/  @!P1 IMAD.WIDE.U32 R14, R39, 0x4, R12 ;  /* 0x00000004270e9825 */ /* 0x001fc800078e000c */
[----:B-1----:R-:W-:Y:S01]  /*0ec0*/  @!P1 VIADD R37, R8, 0x6d6 ;  /* 0x000006d608259836 */ /* 0x002fe20000000000 */
[----:B---3--:R0:W-:Y:S02]  /*0ed0*/  STS [R16+0x2df0], R36 ;  /* 0x002df02410007388 */ /* 0x0081e40000000800 */
[----:B0-----:R-:W-:-:S06]  /*0ee0*/  MOV R36, RZ ;  /* 0x000000ff00247202 */ /* 0x001fcc0000000f00 */
[----:B------:R0:W3:Y:S02]  /*0ef0*/  @!P1 LDG.E.CONSTANT R36, desc[UR8][R14.64] ;  /* 0x000000080e249981 */ /* 0x0000e4000c1e9900 */
[----:B0-----:R-:W-:Y:S01]  /*0f00*/  @!P1 IMAD.WIDE.U32 R14, R37, 0x4, R12 ;  /* 0x00000004250e9825 */ /* 0x001fe200078e000c */
[----:B------:R-:W-:Y:S01]  /*0f10*/  @!P1 IADD3 R37, PT, PT, R8, 0x79a, RZ ;  /* 0x0000079a08259810 */ /* 0x000fe20007ffe0ff */
[----:B----4-:R0:W-:Y:S02]  /*0f20*/  STS [R16+0x930], R17 ;  /* 0x0009301110007388 */ /* 0x0101e40000000800 */
[----:B0-----:R-:W-:-:S06]  /*0f30*/  MOV R17, RZ ;  /* 0x000000ff00117202 */ /* 0x001fcc0000000f00 */
[----:B------:R0:W4:Y:S02]  /*0f40*/  @!P1 LDG.E.CONSTANT R17, desc[UR8][R14.64] ;  /* 0x000000080e119981 */ /* 0x000124000c1e9900 */
[--C-:B0-----:R-:W-:Y:S01]  /*0f50*/  @!P1 IMAD.WIDE.U32 R14, R37, 0x4, R12.reuse ;  /* 0x00000004250e9825 */ /* 0x101fe200078e000c */
[----:B------:R-:W-:Y:S01]  /*0f60*/  @!P1 IADD3 R37, PT, PT, R8, 0x85e, RZ ;  /* 0x0000085e08259810 */ /* 0x000fe20007ffe0ff */
[----:B-----5:R0:W-:Y:S02]  /*0f70*/  STS [R16+0x3100], R18 ;  /* 0x0031001210007388 */ /* 0x0201e40000000800 */
[----:B0-----:R-:W-:Y:S02]  /*0f80*/  IMAD.MOV.U32 R18, RZ, RZ, RZ ;  /* 0x000000ffff127224 */ /* 0x001fe400078e00ff */
[----:B------:R0:W-:Y:S04]  /*0f90*/  STS [R16+0x1880], R20 ;  /* 0x0018801410007388 */ /* 0x0001e80000000800 */
[----:B------:R1:W5:Y:S01]  /*0fa0*/  @!P1 LDG.E.CONSTANT R18, desc[UR8][R14.64] ;  /* 0x000000080e129981 */ /* 0x000362000c1e9900 */
[----:B0-----:R-:W-:Y:S01]  /*0fb0*/  MOV R20, RZ ;  /* 0x000000ff00147202 */ /* 0x001fe20000000f00 */
[----:B-1----:R-:W-:-:S02]  /*0fc0*/  @!P1 IMAD.WIDE.U32 R14, R37, 0x4, R12 ;  /* 0x00000004250e9825 */ /* 0x002fc400078e000c */
[----:B------:R0:W-:Y:S02]  /*0fd0*/  STS [R16+0xdc8], R21 ;  /* 0x000dc81510007388 */ /* 0x0001e40000000800 */
[C---:B------:R-:W-:Y:S02]  /*0fe0*/  @!P1 VIADD R37, R8.reuse, 0x9ae ;  /* 0x000009ae08259836 */ /* 0x040fe40000000000 */
[----:B------:R1:W5:Y:S01]  /*0ff0*/  @!P1 LDG.E.CONSTANT R20, desc[UR8][R14.64] ;  /* 0x000000080e149981 */ /* 0x000362000c1e9900 */
[----:B0-----:R-:W-:Y:S01]  /*1000*/  MOV R21, RZ ;  /* 0x000000ff00157202 */ /* 0x001fe20000000f00 */
[----:B-1----:R-:W-:Y:S01]  /*1010*/  @!P1 IMAD.WIDE.U32 R14, R37, 0x4, R12 ;  /* 0x00000004250e9825 */ /* 0x002fe200078e000c */
[C---:B------:R-:W-:Y:S01]  /*1020*/  @!P1 IADD3 R37, PT, PT, R8.reuse, 0xa72, RZ ;  /* 0x00000a7208259810 */ /* 0x040fe20007ffe0ff */
[----:B------:R0:W-:Y:S01]  /*1030*/  STS [R16+0x10d8], R22 ;  /* 0x0010d81610007388 */ /* 0x0001e20000000800 */
[----:B------:R-:W-:-:S03]  /*1040*/  @!P1 IADD3 R39, PT, PT, R8, 0xb36, RZ ;  /* 0x00000b3608279810 */ /* 0x000fc60007ffe0ff */
[----:B------:R1:W5:Y:S01]  /*1050*/  @!P1 LDG.E.CONSTANT R21, desc[UR8][R14.64] ;  /* 0x000000080e159981 */ /* 0x000362000c1e9900 */
[----:B0-----:R-:W-:Y:S02]  /*1060*/  IMAD.MOV.U32 R22, RZ, RZ, RZ ;  /* 0x000000ffff167224 */ /* 0x001fe400078e00ff */
[----:B-1----:R-:W-:Y:S01]  /*1070*/  @!P1 IMAD.WIDE.U32 R14, R37, 0x4, R12 ;  /* 0x00000004250e9825 */ /* 0x002fe200078e000c */
[----:B------:R-:W-:-:S04]  /*1080*/  MOV R37, RZ ;  /* 0x000000ff00257202 */ /* 0x000fc80000000f00 */
[----:B------:R0:W5:Y:S04]  /*1090*/  @!P1 LDG.E.CONSTANT R22, desc[UR8][R14.64] ;  /* 0x000000080e169981 */ /* 0x000168000c1e9900 */
[----:B------:R1:W-:Y:S01]  /*10a0*/  STS [R16+0x620], R38 ;  /* 0x0006202610007388 */ /* 0x0003e20000000800 */
[----:B0-----:R-:W-:-:S04]  /*10b0*/  @!P1 IMAD.WIDE.U32 R14, R39, 0x4, R12 ;  /* 0x00000004270e9825 */ /* 0x001fc800078e000c */
[----:B------:R-:W-:Y:S01]  /*10c0*/  @!P1 VIADD R39, R8, 0xbfa ;  /* 0x00000bfa08279836 */ /* 0x000fe20000000000 */
[----:B------:R0:W5:Y:S01]  /*10d0*/  @!P1 LDG.E.CONSTANT R37, desc[UR8][R14.64] ;  /* 0x000000080e259981 */ /* 0x000162000c1e9900 */
[----:B-1----:R-:W-:Y:S02]  /*10e0*/  IMAD.MOV.U32 R38, RZ, RZ, RZ ;  /* 0x000000ffff267224 */ /* 0x002fe400078e00ff */
[----:B------:R-:W-:Y:S01]  /*10f0*/  @!P1 IMAD.WIDE.U32 R12, R39, 0x4, R12 ;  /* 0x00000004270c9825 */ /* 0x000fe200078e000c */
[----:B------:R-:W-:-:S03]  /*1100*/  MOV R39, RZ ;  /* 0x000000ff00277202 */ /* 0x000fc60000000f00 */
[----:B------:R-:W5:Y:S01]  /*1110*/  @!P1 LDG.E.CONSTANT R38, desc[UR8][R58.64+-0x188] ;  /* 0xfffe78083a269981 */ /* 0x000f62000c1e9900 */
[----:B0-----:R-:W-:-:S03]  /*1120*/  CS2R R14, SRZ ;  /* 0x00000000000e7805 */ /* 0x001fc6000001ff00 */
[----:B------:R0:W5:Y:S04]  /*1130*/  @!P1 LDG.E.CONSTANT R39, desc[UR8][R12.64] ;  /* 0x000000080c279981 */ /* 0x000168000c1e9900 */
[----:B------:R-:W5:Y:S04]  /*1140*/  @!P1 LDG.E.CONSTANT R15, desc[UR8][R58.64+0x188] ;  /* 0x000188083a0f9981 */ /* 0x000f68000c1e9900 */
[----:B------:R-:W5:Y:S04]  /*1150*/  @!P1 LDG.E.CONSTANT R14, desc[UR8][R58.64+0x498] ;  /* 0x000498083a0e9981 */ /* 0x000f68000c1e9900 */
[----:B--2---:R1:W-:Y:S02]  /*1160*/  STS [R16+0x13e8], R23 ;  /* 0x0013e81710007388 */ /* 0x0043e40000000800 */
[----:B-1----:R-:W-:-:S06]  /*1170*/  MOV R23, RZ ;  /* 0x000000ff00177202 */ /* 0x002fcc0000000f00 */
[----:B------:R-:W2:Y:S01]  /*1180*/  @!P1 LDG.E.CONSTANT R23, desc[UR8][R58.64+-0x498] ;  /* 0xfffb68083a179981 */ /* 0x000ea2000c1e9900 */
[----:B------:R-:W-:Y:S02]  /*1190*/  ISETP.GT.U32.AND P1, PT, R11, 0x1b, PT ;  /* 0x0000001b0b00780c */ /* 0x000fe40003f24070 */
[----:B------:R-:W-:Y:S01]  /*11a0*/  SHF.R.U32.HI R19, RZ, 0xb, R19 ;  /* 0x0000000bff137819 */ /* 0x000fe20000011613 */
[----:B------:R-:W-:Y:S03]  /*11b0*/  BSSY.RECONVERGENT B0, `(.L_x_0) ;  /* 0x000001a000007945 */ /* 0x000fe60003800200 */
[----:B0-----:R-:W-:Y:S01]  /*11c0*/  PRMT R12, R19, 0x9910, RZ ;  /* 0x00009910130c7816 */ /* 0x001fe200000000ff */
[----:B---3--:R-:W-:Y:S04]  /*11d0*/  STS [R16+0x16f8], R36 ;  /* 0x0016f82410007388 */ /* 0x008fe80000000800 */
[----:B----4-:R0:W-:Y:S02]  /*11e0*/  STS [R16+0x1d18], R17 ;  /* 0x001d181110007388 */ /* 0x0101e40000000800 */
[----:B0-----:R-:W-:-:S02]  /*11f0*/  IMAD R17, R12, 0xe, RZ ;  /* 0x0000000e0c117824 */ /* 0x001fc400078e02ff */
[----:B-----5:R0:W-:Y:S04]  /*1200*/  STS [R16+0x2028], R18 ;  /* 0x0020281210007388 */ /* 0x0201e80000000800 */
[----:B------:R0:W-:Y:S04]  /*1210*/  STS [R16+0x2338], R20 ;  /* 0x0023381410007388 */ /* 0x0001e80000000800 */
[----:B------:R0:W-:Y:S04]  /*1220*/  STS [R16+0x2958], R21 ;  /* 0x0029581510007388 */ /* 0x0001e80000000800 */
[----:B------:R0:W-:Y:S04]  /*1230*/  STS [R16+0x2c68], R22 ;  /* 0x002c681610007388 */ /* 0x0001e80000000800 */
[----:B------:R0:W-:Y:S04]  /*1240*/  STS [R16+0x2f78], R37 ;  /* 0x002f782510007388 */ /* 0x0001e80000000800 */
[----:B------:R0:W-:Y:S04]  /*1250*/  STS [R16+0x498], R38 ;  /* 0x0004982610007388 */ /* 0x0001e80000000800 */
[----:B------:R0:W-:Y:S04]  /*1260*/  STS [R16+0x3288], R39 ;  /* 0x0032882710007388 */ /* 0x0001e80000000800 */
[----:B------:R0:W-:Y:S04]  /*1270*/  STS [R16+0x7a8], R15 ;  /* 0x0007a80f10007388 */ /* 0x0001e80000000800 */
[----:B------:R0:W-:Y:S04]  /*1280*/  STS [R16+0xab8], R14 ;  /* 0x000ab80e10007388 */ /* 0x0001e80000000800 */
[----:B--2---:R0:W-:Y:S01]  /*1290*/  STS [R16+0x188], R23 ;  /* 0x0001881710007388 */ /* 0x0041e20000000800 */
[----:B------:R-:W-:Y:S05]  /*12a0*/  @P1 BRA `(.L_x_1) ;  /* 0x0000000000281947 */ /* 0x000fea0003800000 */
[----:B------:R1:W-:Y:S01]  /*12b0*/  STS [R16+0x3410], RZ ;  /* 0x003410ff10007388 */ /* 0x0003e20000000800 */
[----:B------:R-:W-:-:S13]  /*12c0*/  ISETP.GT.U32.AND P1, PT, R11, 0xb, PT ;  /* 0x0000000b0b00780c */ /* 0x000fda0003f24070 */
[----:B-1----:R-:W-:Y:S05]  /*12d0*/  @P1 BRA `(.L_x_1) ;  /* 0x00000000001c1947 */ /* 0x002fea0003800000 */
[----:B------:R-:W1:Y:S02]  /*12e0*/  LDC.64 R12, c[0x0][0x388] ;  /* 0x0000e200ff0c7b82 */ /* 0x000e640000000a00 */
[----:B-1----:R-:W-:-:S06]  /*12f0*/  IMAD.WIDE.U32 R12, R30, 0x4, R12 ;  /* 0x000000041e0c7825 */ /* 0x002fcc00078e000c */
[----:B------:R-:W2:Y:S01]  /*1300*/  LDG.E.CONSTANT R12, desc[UR8][R12.64] ;  /* 0x000000080c0c7981 */ /* 0x000ea2000c1e9900 */
[----:B------:R-:W-:-:S04]  /*1310*/  UIADD3 UR4, UPT, UPT, UR5, 0x3480, URZ ;  /* 0x0000348005047890 */ /* 0x000fc8000fffe0ff */
[----:B------:R-:W-:-:S06]  /*1320*/  ULEA UR4, UR7, UR4, 0x18 ;  /* 0x0000000407047291 */ /* 0x000fcc000f8ec0ff */
[----:B0-----:R-:W-:-:S05]  /*1330*/  LEA R15, R11, UR4, 0x2 ;  /* 0x000000040b0f7c11 */ /* 0x001fca000f8e10ff */
[----:B--2---:R1:W-:Y:S02]  /*1340*/  STS [R15], R12 ;  /* 0x0000000c0f007388 */ /* 0x0043e40000000800 */
.L_x_1:
[----:B------:R-:W-:Y:S05]  /*1350*/  BSYNC.RECONVERGENT B0 ;  /* 0x0000000000007941 */ /* 0x000fea0003800200 */
.L_x_0:
[----:B------:R-:W2:Y:S01]  /*1360*/  S2UR UR5, SR_CgaCtaId ;  /* 0x00000000000579c3 */ /* 0x000ea20000008800 */
[----:B-1----:R-:W-:-:S07]  /*1370*/  IADD3 R12, PT, PT, RZ, -R17, RZ ;  /* 0x80000011ff0c7210 */ /* 0x002fce0007ffe0ff */
[----:B------:R-:W-:Y:S01]  /*1380*/  BAR.SYNC.DEFER_BLOCKING 0x0 ;  /* 0x0000000000007b1d */ /* 0x000fe20000010000 */
[----:B------:R-:W-:Y:S01]  /*1390*/  LOP3.LUT R19, R19, 0xffff, RZ, 0xc0, !PT ;  /* 0x0000ffff13137812 */ /* 0x000fe200078ec0ff */
[----:B------:R-:W-:Y:S01]  /*13a0*/  UIADD3 UR6, UPT, UPT, UR6, 0x1, URZ ;  /* 0x0000000106067890 */ /* 0x000fe2000fffe0ff */
[----:B------:R-:W-:Y:S01]  /*13b0*/  PRMT R12, R12, 0x7710, RZ ;  /* 0x000077100c0c7816 */ /* 0x000fe200000000ff */
[----:B------:R-:W-:Y:S01]  /*13c0*/  VIADD R29, R29, 0x1 ;  /* 0x000000011d1d7836 */ /* 0x000fe20000000000 */
[----:B------:R-:W-:Y:S01]  /*13d0*/  IADD3 R58, P1, PT, R58, 0x4, RZ ;  /* 0x000000043a3a7810 */ /* 0x000fe20007f3e0ff */
[----:B------:R-:W-:Y:S01]  /*13e0*/  UMOV UR4, 0x400 ;  /* 0x0000040000047882 */ /* 0x000fe20000000000 */
[----:B------:R-:W-:Y:S01]  /*13f0*/  IADD3 R12, PT, PT, R12, R11, RZ ;  /* 0x0000000b0c0c7210 */ /* 0x000fe20007ffe0ff */
[----:B------:R-:W-:Y:S01]  /*1400*/  UISETP.NE.AND UP0, UPT, UR6, 0x65a, UPT ;  /* 0x0000065a0600788c */ /* 0x000fe2000bf05270 */
[----:B------:R-:W-:Y:S01]  /*1410*/  IADD3.X R59, PT, PT, RZ, R59, RZ, P1, !PT ;  /* 0x0000003bff3b7210 */ /* 0x000fe20000ffe4ff */
[----:B------:R-:W-:Y:S01]  /*1420*/  VIADD R8, R8, 0x1 ;  /* 0x0000000108087836 */ /* 0x000fe20000000000 */
[----:B------:R-:W-:Y:S01]  /*1430*/  IADD3 R9, PT, PT, R9, 0x1, RZ ;  /* 0x0000000109097810 */ /* 0x000fe20007ffe0ff */
[----:B------:R-:W-:Y:S01]  /*1440*/  IMAD.SHL.U32 R12, R12, 0x2, RZ ;  /* 0x000000020c0c7824 */ /* 0x000fe200078e00ff */
[----:B------:R-:W-:-:S02]  /*1450*/  IADD3 R28, PT, PT, R28, 0x1, RZ ;  /* 0x000000011c1c7810 */ /* 0x000fc40007ffe0ff */
[----:B------:R-:W-:Y:S02]  /*1460*/  IADD3 R7, PT, PT, R7, 0x1, RZ ;  /* 0x0000000107077810 */ /* 0x000fe40007ffe0ff */
[----:B------:R-:W-:Y:S02]  /*1470*/  LOP3.LUT R12, R12, 0xfe, RZ, 0xc0, !PT ;  /* 0x000000fe0c0c7812 */ /* 0x000fe400078ec0ff */
[----:B------:R-:W-:Y:S02]  /*1480*/  IADD3 R26, PT, PT, R26, 0x1, RZ ;  /* 0x000000011a1a7810 */ /* 0x000fe40007ffe0ff */
[----:B------:R-:W-:Y:S01]  /*1490*/  IADD3 R30, PT, PT, R30, 0x1, RZ ;  /* 0x000000011e1e7810 */ /* 0x000fe20007ffe0ff */
[----:B--2---:R-:W-:Y:S01]  /*14a0*/  ULEA UR4, UR5, UR4, 0x18 ;  /* 0x0000000405047291 */ /* 0x004fe2000f8ec0ff */
[----:B------:R-:W-:Y:S02]  /*14b0*/  IMAD R11, R19, 0x70, R12 ;  /* 0x00000070130b7824 */ /* 0x000fe400078e020c */
[----:B0-----:R-:W-:Y:S03]  /*14c0*/  LDS.128 R12, [UR10+0x3480] ;  /* 0x0034800aff0c7984 */ /* 0x001fe60008000c00 */
[----:B------:R-:W-:-:S05]  /*14d0*/  LEA R11, R11, UR4, 0x2 ;  /* 0x000000040b0b7c11 */ /* 0x000fca000f8e10ff */
[----:B------:R-:W0:Y:S04]  /*14e0*/  LDS.64 R16, [R11] ;  /* 0x000000000b107984 */ /* 0x000e280000000a00 */
[----:B------:R-:W1:Y:S04]  /*14f0*/  LDS.64 R18, [R11+0x70] ;  /* 0x000070000b127984 */ /* 0x000e680000000a00 */
[----:B------:R-:W2:Y:S04]  /*1500*/  LDS.64 R20, [R11+0xe0] ;  /* 0x0000e0000b147984 */ /* 0x000ea80000000a00 */
[----:B------:R-:W3:Y:S04]  /*1510*/  LDS.64 R22, [R11+0x150] ;  /* 0x000150000b167984 */ /* 0x000ee80000000a00 */
[----:B------:R-:W4:Y:S01]  /*1520*/  LDS.64 R36, [R11+0xd20] ;  /* 0x000d20000b247984 */ /* 0x000f220000000a00 */
[-C--:B0-----:R-:W-:Y:S01]  /*1530*/  FFMA R16, R16, R12.reuse, R4 ;  /* 0x0000000c10107223 */ /* 0x081fe20000000004 */
[----:B------:R-:W-:Y:S01]  /*1540*/  FFMA R4, R12, R17, R3 ;  /* 0x000000110c047223 */ /* 0x000fe20000000003 */
[-C--:B-1----:R-:W-:Y:S01]  /*1550*/  FFMA R38, R18, R12.reuse, R2 ;  /* 0x0000000c12267223 */ /* 0x082fe20000000002 */
[----:B------:R-:W-:Y:S01]  /*1560*/  FFMA R0, R12, R19, R0 ;  /* 0x000000130c007223 */ /* 0x000fe20000000000 */
[----:B------:R-:W-:Y:S01]  /*1570*/  FFMA R3, R18, R13, R16 ;  /* 0x0000000d12037223 */ /* 0x000fe20000000010 */
[C---:B------:R-:W-:Y:S01]  /*1580*/  FFMA R19, R13.reuse, R19, R4 ;  /* 0x000000130d137223 */ /* 0x040fe20000000004 */
[C---:B--2---:R-:W-:Y:S01]  /*1590*/  FFMA R2, R20.reuse, R12, R49 ;  /* 0x0000000c14027223 */ /* 0x044fe20000000031 */
[----:B------:R-:W-:Y:S01]  /*15a0*/  FFMA R17, R20, R13, R38 ;  /* 0x0000000d14117223 */ /* 0x000fe20000000026 */
[C---:B------:R-:W-:Y:S01]  /*15b0*/  FFMA R4, R14.reuse, R20, R3 ;  /* 0x000000140e047223 */ /* 0x040fe20000000003 */
[----:B------:R-:W-:Y:S01]  /*15c0*/  FFMA R3, R14, R21, R19 ;  /* 0x000000150e037223 */ /* 0x000fe20000000013 */
[----:B---3--:R-:W-:Y:S01]  /*15d0*/  FFMA R49, R22, R13, R2 ;  /* 0x0000000d16317223 */ /* 0x008fe20000000002 */
[----:B------:R-:W-:Y:S01]  /*15e0*/  FFMA R2, R14, R22, R17 ;  /* 0x000000160e027223 */ /* 0x000fe20000000011 */
[----:B------:R-:W0:Y:S01]  /*15f0*/  LDS.64 R38, [R11+0xd90] ;  /* 0x000d90000b267984 */ /* 0x000e220000000a00 */
[-C--:B------:R-:W-:Y:S01]  /*1600*/  FFMA R51, R12, R21.reuse, R51 ;  /* 0x000000150c337223 */ /* 0x080fe20000000033 */
[----:B------:R-:W-:Y:S01]  /*1610*/  FFMA R0, R13, R21, R0 ;  /* 0x000000150d007223 */ /* 0x000fe20000000000 */
[----:B----4-:R-:W-:Y:S01]  /*1620*/  FFMA R33, R36, R15, R33 ;  /* 0x0000000f24217223 */ /* 0x010fe20000000021 */
[----:B------:R-:W1:Y:S01]  /*1630*/  LDS.128 R16, [UR10+0x3490] ;  /* 0x0034900aff107984 */ /* 0x000e620008000c00 */
[----:B------:R-:W-:Y:S01]  /*1640*/  FFMA R37, R15, R37, R25 ;  /* 0x000000250f257223 */ /* 0x000fe20000000019 */
[----:B------:R-:W-:Y:S01]  /*1650*/  FFMA R52, R22, R12, R52 ;  /* 0x0000000c16347223 */ /* 0x000fe20000000034 */
[-C--:B------:R-:W-:Y:S01]  /*1660*/  FFMA R12, R12, R23.reuse, R60 ;  /* 0x000000170c0c7223 */ /* 0x080fe2000000003c */
[----:B------:R-:W2:Y:S01]  /*1670*/  LDS.64 R20, [R11+0xe00] ;  /* 0x000e00000b147984 */ /* 0x000ea20000000a00 */
[-C--:B------:R-:W-:Y:S01]  /*1680*/  FFMA R51, R13, R23.reuse, R51 ;  /* 0x000000170d337223 */ /* 0x080fe20000000033 */
[----:B------:R-:W-:-:S02]  /*1690*/  FFMA R0, R14, R23, R0 ;  /* 0x000000170e007223 */ /* 0x000fc40000000000 */
[----:B------:R-:W3:Y:S01]  /*16a0*/  LDS.64 R22, [R11+0xe70] ;  /* 0x000e70000b167984 */ /* 0x000ee20000000a00 */
[C---:B0-----:R-:W-:Y:S01]  /*16b0*/  FFMA R31, R38.reuse, R15, R31 ;  /* 0x0000000f261f7223 */ /* 0x041fe2000000001f */
[-C--:B------:R-:W-:Y:S01]  /*16c0*/  FFMA R41, R15, R39.reuse, R41 ;  /* 0x000000270f297223 */ /* 0x080fe20000000029 */
[-C--:B-1----:R-:W-:Y:S01]  /*16d0*/  FFMA R38, R38, R16.reuse, R33 ;  /* 0x0000001026267223 */ /* 0x082fe20000000021 */
[----:B------:R-:W-:Y:S01]  /*16e0*/  FFMA R36, R16, R39, R37 ;  /* 0x0000002710247223 */ /* 0x000fe20000000025 */
[C---:B--2---:R-:W-:Y:S01]  /*16f0*/  FFMA R57, R20.reuse, R15, R57 ;  /* 0x0000000f14397223 */ /* 0x044fe20000000039 */
[----:B------:R-:W-:Y:S01]  /*1700*/  FFMA R31, R20, R16, R31 ;  /* 0x00000010141f7223 */ /* 0x000fe2000000001f */
[----:B------:R-:W-:Y:S01]  /*1710*/  FFMA R33, R17, R20, R38 ;  /* 0x0000001411217223 */ /* 0x000fe20000000026 */
[-C--:B------:R-:W-:Y:S01]  /*1720*/  FFMA R56, R15, R21.reuse, R56 ;  /* 0x000000150f387223 */ /* 0x080fe20000000038 */
[-C--:B------:R-:W-:Y:S01]  /*1730*/  FFMA R41, R16, R21.reuse, R41 ;  /* 0x0000001510297223 */ /* 0x080fe20000000029 */
[----:B------:R-:W-:Y:S01]  /*1740*/  FFMA R25, R17, R21, R36 ;  /* 0x0000001511197223 */ /* 0x000fe20000000024 */
[C---:B---3--:R-:W-:Y:S01]  /*1750*/  FFMA R55, R22.reuse, R15, R55 ;  /* 0x0000000f16377223 */ /* 0x048fe20000000037 */
[----:B------:R-:W0:Y:S01]  /*1760*/  LDS.64 R20, [R11+0x1a40] ;  /* 0x001a40000b147984 */ /* 0x000e220000000a00 */
[-C--:B------:R-:W-:Y:S01]  /*1770*/  FFMA R15, R15, R23.reuse, R61 ;  /* 0x000000170f0f7223 */ /* 0x080fe2000000003d */
[----:B------:R-:W-:Y:S01]  /*1780*/  FFMA R57, R22, R16, R57 ;  /* 0x0000001016397223 */ /* 0x000fe20000000039 */
[C---:B------:R-:W-:Y:S01]  /*1790*/  FFMA R31, R17.reuse, R22, R31 ;  /* 0x00000016111f7223 */ /* 0x040fe2000000001f */
[----:B------:R-:W1:Y:S01]  /*17a0*/  LDS.64 R36, [R11+0x1ab0] ;  /* 0x001ab0000b247984 */ /* 0x000e620000000a00 */
[-C--:B------:R-:W-:Y:S01]  /*17b0*/  FFMA R56, R16, R23.reuse, R56 ;  /* 0x0000001710387223 */ /* 0x080fe20000000038 */
[----:B------:R-:W-:Y:S01]  /*17c0*/  FFMA R41, R17, R23, R41 ;  /* 0x0000001711297223 */ /* 0x000fe20000000029 */
[-C--:B0-----:R-:W-:Y:S01]  /*17d0*/  FFMA R20, R20, R18.reuse, R32 ;  /* 0x0000001214147223 */ /* 0x081fe20000000020 */
[----:B------:R-:W-:Y:S01]  /*17e0*/  FFMA R38, R18, R21, R34 ;  /* 0x0000001512267223 */ /* 0x000fe20000000022 */
[----:B-1----:R-:W-:-:S02]  /*17f0*/  FFMA R60, R36, R18, R35 ;  /* 0x00000012243c7223 */ /* 0x002fc40000000023 */
[----:B------:R-:W-:Y:S01]  /*1800*/  FFMA R39, R36, R19, R20 ;  /* 0x0000001324277223 */ /* 0x000fe20000000014 */
[----:B------:R-:W0:Y:S01]  /*1810*/  LDS.64 R34, [R11+0x1b20] ;  /* 0x001b20000b227984 */ /* 0x000e220000000a00 */
[-C--:B------:R-:W-:Y:S01]  /*1820*/  FFMA R40, R18, R37.reuse, R40 ;  /* 0x0000002512287223 */ /* 0x080fe20000000028 */
[C---:B------:R-:W-:Y:S02]  /*1830*/  FFMA R38, R19.reuse, R37, R38 ;  /* 0x0000002513267223 */ /* 0x040fe40000000026 */
[----:B------:R-:W1:Y:S04]  /*1840*/  LDS.128 R20, [UR10+0x34a0] ;  /* 0x0034a00aff147984 */ /* 0x000e680008000c00 */
[----:B------:R-:W2:Y:S01]  /*1850*/  LDS.64 R36, [R11+0x1b90] ;  /* 0x001b90000b247984 */ /* 0x000ea20000000a00 */
[C---:B0-----:R-:W-:Y:S01]  /*1860*/  FFMA R50, R34.reuse, R18, R50 ;  /* 0x0000001222327223 */ /* 0x041fe20000000032 */
[----:B------:R-:W-:Y:S01]  /*1870*/  FFMA R60, R34, R19, R60 ;  /* 0x00000013223c7223 */ /* 0x000fe2000000003c */
[-C--:B------:R-:W-:Y:S01]  /*1880*/  FFMA R48, R18, R35.reuse, R48 ;  /* 0x0000002312307223 */ /* 0x080fe20000000030 */
[-C--:B------:R-:W-:Y:S01]  /*1890*/  FFMA R40, R19, R35.reuse, R40 ;  /* 0x0000002313287223 */ /* 0x080fe20000000028 */
[----:B-1----:R-:W-:Y:S01]  /*18a0*/  FFMA R32, R34, R20, R39 ;  /* 0x0000001422207223 */ /* 0x002fe20000000027 */
[----:B------:R-:W-:-:S02]  /*18b0*/  FFMA R34, R20, R35, R38 ;  /* 0x0000002314227223 */ /* 0x000fc40000000026 */
[----:B------:R-:W0:Y:S01]  /*18c0*/  LDS.64 R38, [R11+0x2760] ;  /* 0x002760000b267984 */ /* 0x000e220000000a00 */
[----:B--2---:R-:W-:Y:S01]  /*18d0*/  FFMA R53, R36, R18, R53 ;  /* 0x0000001224357223 */ /* 0x004fe20000000035 */
[----:B------:R-:W-:Y:S01]  /*18e0*/  FFMA R18, R18, R37, R54 ;  /* 0x0000002512127223 */ /* 0x000fe20000000036 */
[C---:B------:R-:W-:Y:S01]  /*18f0*/  FFMA R50, R36.reuse, R19, R50 ;  /* 0x0000001324327223 */ /* 0x040fe20000000032 */
[----:B------:R-:W-:Y:S01]  /*1900*/  FFMA R35, R36, R20, R60 ;  /* 0x0000001424237223 */ /* 0x000fe2000000003c */
[-C--:B------:R-:W-:Y:S01]  /*1910*/  FFMA R48, R19, R37.reuse, R48 ;  /* 0x0000002513307223 */ /* 0x080fe20000000030 */
[----:B------:R-:W-:Y:S02]  /*1920*/  FFMA R40, R20, R37, R40 ;  /* 0x0000002514287223 */ /* 0x000fe40000000028 */
[----:B------:R-:W1:Y:S01]  /*1930*/  LDS.64 R36, [R11+0x27d0] ;  /* 0x0027d0000b247984 */ /* 0x000e620000000a00 */
[----:B0-----:R-:W-:Y:S01]  /*1940*/  FFMA R42, R38, R21, R42 ;  /* 0x00000015262a7223 */ /* 0x001fe2000000002a */
[----:B------:R-:W-:-:S02]  /*1950*/  FFMA R54, R21, R39, R43 ;  /* 0x0000002715367223 */ /* 0x000fc4000000002b */
[----:B------:R-:W0:Y:S01]  /*1960*/  LDS.64 R38, [R11+0x2840] ;  /* 0x002840000b267984 */ /* 0x000e220000000a00 */
[----:B-1----:R-:W-:Y:S01]  /*1970*/  FFMA R43, R21, R37, R10 ;  /* 0x00000025152b7223 */ /* 0x002fe2000000000a */
[C---:B------:R-:W-:Y:S01]  /*1980*/  FFMA R61, R36.reuse, R21, R24 ;  /* 0x00000015243d7223 */ /* 0x040fe20000000018 */
[-C--:B------:R-:W-:Y:S01]  /*1990*/  FFMA R42, R36, R22.reuse, R42 ;  /* 0x00000016242a7223 */ /* 0x080fe2000000002a */
[C---:B------:R-:W-:Y:S02]  /*19a0*/  FFMA R54, R22.reuse, R37, R54 ;  /* 0x0000002516367223 */ /* 0x040fe40000000036 */
[----:B------:R-:W1:Y:S01]  /*19b0*/  LDS.64 R36, [R11+0x1c0] ;  /* 0x0001c0000b247984 */ /* 0x000e620000000a00 */
[----:B0-----:R-:W-:Y:S01]  /*19c0*/  FFMA R10, R22, R39, R43 ;  /* 0x00000027160a7223 */ /* 0x001fe2000000002b */
[C---:B------:R-:W-:Y:S01]  /*19d0*/  FFMA R44, R38.reuse, R21, R44 ;  /* 0x00000015262c7223 */ /* 0x040fe2000000002c */
[----:B------:R-:W-:Y:S01]  /*19e0*/  FFMA R24, R38, R22, R61 ;  /* 0x0000001626187223 */ /* 0x000fe2000000003d */
[----:B------:R-:W-:Y:S01]  /*19f0*/  FFMA R42, R23, R38, R42 ;  /* 0x00000026172a7223 */ /* 0x000fe2000000002a */
[-C--:B------:R-:W-:Y:S01]  /*1a00*/  FFMA R45, R21, R39.reuse, R45 ;  /* 0x00000027152d7223 */ /* 0x080fe2000000002d */
[----:B------:R-:W-:-:S02]  /*1a10*/  FFMA R43, R23, R39, R54 ;  /* 0x00000027172b7223 */ /* 0x000fc40000000036 */
[----:B------:R-:W0:Y:S01]  /*1a20*/  LDS.64 R38, [R11+0x28b0] ;  /* 0x0028b0000b267984 */ /* 0x000e220000000a00 */
[----:B-1----:R-:W-:Y:S01]  /*1a30*/  FFMA R52, R36, R13, R52 ;  /* 0x0000000d24347223 */ /* 0x002fe20000000034 */
[-C--:B------:R-:W-:Y:S01]  /*1a40*/  FFMA R60, R13, R37.reuse, R12 ;  /* 0x000000250d3c7223 */ /* 0x080fe2000000000c */
[C---:B------:R-:W-:Y:S01]  /*1a50*/  FFMA R49, R14.reuse, R36, R49 ;  /* 0x000000240e317223 */ /* 0x040fe20000000031 */
[----:B------:R-:W1:Y:S01]  /*1a60*/  LDS.64 R12, [R11+0xee0] ;  /* 0x000ee0000b0c7984 */ /* 0x000e620000000a00 */
[----:B------:R-:W-:-:S03]  /*1a70*/  FFMA R51, R14, R37, R51 ;  /* 0x000000250e337223 */ /* 0x000fc60000000033 */
[----:B------:R-:W2:Y:S01]  /*1a80*/  LDS.64 R36, [R11+0x1c00] ;  /* 0x001c00000b247984 */ /* 0x000ea20000000a00 */
[C---:B0-----:R-:W-:Y:S01]  /*1a90*/  FFMA R46, R38.reuse, R21, R46 ;  /* 0x00000015262e7223 */ /* 0x041fe2000000002e */
[-C--:B------:R-:W-:Y:S01]  /*1aa0*/  FFMA R21, R21, R39.reuse, R47 ;  /* 0x0000002715157223 */ /* 0x080fe2000000002f */
[----:B------:R-:W-:Y:S01]  /*1ab0*/  FFMA R44, R38, R22, R44 ;  /* 0x00000016262c7223 */ /* 0x000fe2000000002c */
[C---:B------:R-:W-:Y:S01]  /*1ac0*/  FFMA R24, R23.reuse, R38, R24 ;  /* 0x0000002617187223 */ /* 0x040fe20000000018 */
[-C--:B------:R-:W-:Y:S01]  /*1ad0*/  FFMA R45, R22, R39.reuse, R45 ;  /* 0x00000027162d7223 */ /* 0x080fe2000000002d */
[----:B------:R-:W-:Y:S01]  /*1ae0*/  FFMA R10, R23, R39, R10 ;  /* 0x00000027170a7223 */ /* 0x000fe2000000000a */
[----:B-1----:R-:W-:Y:S01]  /*1af0*/  FFMA R55, R12, R16, R55 ;  /* 0x000000100c377223 */ /* 0x002fe20000000037 */
[----:B------:R-:W0:Y:S01]  /*1b00*/  LDS.64 R38, [R11+0x230] ;  /* 0x000230000b267984 */ /* 0x000e220000000a00 */
[-C--:B------:R-:W-:Y:S01]  /*1b10*/  FFMA R16, R16, R13.reuse, R15 ;  /* 0x0000000d10107223 */ /* 0x080fe2000000000f */
[C---:B------:R-:W-:Y:S01]  /*1b20*/  FFMA R57, R17.reuse, R12, R57 ;  /* 0x0000000c11397223 */ /* 0x040fe20000000039 */
[----:B------:R-:W-:Y:S01]  /*1b30*/  FFMA R56, R17, R13, R56 ;  /* 0x0000000d11387223 */ /* 0x000fe20000000038 */
[C---:B--2---:R-:W-:Y:S01]  /*1b40*/  FFMA R53, R36.reuse, R19, R53 ;  /* 0x0000001324357223 */ /* 0x044fe20000000035 */
[-C--:B------:R-:W-:Y:S01]  /*1b50*/  FFMA R54, R19, R37.reuse, R18 ;  /* 0x0000002513367223 */ /* 0x080fe20000000012 */
[----:B------:R-:W1:Y:S01]  /*1b60*/  LDS.64 R12, [R11+0x1c70] ;  /* 0x001c70000b0c7984 */ /* 0x000e620000000a00 */
[----:B------:R-:W-:Y:S01]  /*1b70*/  FFMA R50, R36, R20, R50 ;  /* 0x0000001424327223 */ /* 0x000fe20000000032 */
[----:B------:R-:W-:-:S02]  /*1b80*/  FFMA R48, R20, R37, R48 ;  /* 0x0000002514307223 */ /* 0x000fc40000000030 */
[----:B------:R-:W2:Y:S01]  /*1b90*/  LDS.64 R18, [R11+0xf50] ;  /* 0x000f50000b127984 */ /* 0x000ea20000000a00 */
[C---:B0-----:R-:W-:Y:S01]  /*1ba0*/  FFMA R52, R14.reuse, R38, R52 ;  /* 0x000000260e347223 */ /* 0x041fe20000000034 */
[----:B------:R-:W-:Y:S02]  /*1bb0*/  FFMA R60, R14, R39, R60 ;  /* 0x000000270e3c7223 */ /* 0x000fe4000000003c */
[----:B------:R-:W0:Y:S01]  /*1bc0*/  LDS.64 R14, [R11+0x2920] ;  /* 0x002920000b0e7984 */ /* 0x000e220000000a00 */
[----:B-1----:R-:W-:-:S03]  /*1bd0*/  FFMA R53, R12, R20, R53 ;  /* 0x000000140c357223 */ /* 0x002fc60000000035 */
[----:B------:R-:W1:Y:S01]  /*1be0*/  LDS.64 R38, [R11+0x2990] ;  /* 0x002990000b267984 */ /* 0x000e620000000a00 */
[----:B------:R-:W-:Y:S01]  /*1bf0*/  FFMA R54, R20, R13, R54 ;  /* 0x0000000d14367223 */ /* 0x000fe20000000036 */
[C---:B--2---:R-:W-:Y:S01]  /*1c00*/  FFMA R55, R17.reuse, R18, R55 ;  /* 0x0000001211377223 */ /* 0x044fe20000000037 */
[----:B------:R-:W-:Y:S01]  /*1c10*/  FFMA R61, R17, R19, R16 ;  /* 0x00000013113d7223 */ /* 0x000fe20000000010 */
[----:B0-----:R-:W-:Y:S01]  /*1c20*/  FFMA R46, R14, R22, R46 ;  /* 0x000000160e2e7223 */ /* 0x001fe2000000002e */
[-C--:B------:R-:W-:Y:S01]  /*1c30*/  FFMA R21, R22, R15.reuse, R21 ;  /* 0x0000000f16157223 */ /* 0x080fe20000000015 */
[C---:B------:R-:W-:Y:S01]  /*1c40*/  FFMA R44, R23.reuse, R14, R44 ;  /* 0x0000000e172c7223 */ /* 0x040fe2000000002c */
[C---:B------:R-:W-:Y:S01]  /*1c50*/  FFMA R45, R23.reuse, R15, R45 ;  /* 0x0000000f172d7223 */ /* 0x040fe2000000002d */
[C---:B-1----:R-:W-:Y:S01]  /*1c60*/  FFMA R46, R23.reuse, R38, R46 ;  /* 0x00000026172e7223 */ /* 0x042fe2000000002e */
[----:B------:R-:W-:Y:S01]  /*1c70*/  FFMA R47, R23, R39, R21 ;  /* 0x00000027172f7223 */ /* 0x000fe20000000015 */
[----:B------:R-:W-:Y:S06]  /*1c80*/  BRA.U UP0, `(.L_x_2) ;  /* 0xffffffe900507547 */ /* 0x000fec000b83ffff */
[----:B------:R-:W0:Y:S01]  /*1c90*/  S2R R8, SR_TID.X ;  /* 0x0000000000087919 */ /* 0x000e220000002100 */
[----:B------:R-:W-:Y:S02]  /*1ca0*/  FMNMX R3, RZ, R3, !PT ;  /* 0x00000003ff037209 */ /* 0x000fe40007800000 */
[----:B------:R-:W-:Y:S02]  /*1cb0*/  FMNMX R13, RZ, R52, !PT ;  /* 0x00000034ff0d7209 */ /* 0x000fe40007800000 */
[----:B------:R-:W-:Y:S02]  /*1cc0*/  FMNMX R49, RZ, R49, !PT ;  /* 0x00000031ff317209 */ /* 0x000fe40007800000 */
[----:B------:R-:W-:Y:S02]  /*1cd0*/  FMNMX R51, RZ, R51, !PT ;  /* 0x00000033ff337209 */ /* 0x000fe40007800000 */
[----:B------:R-:W-:Y:S02]  /*1ce0*/  FMNMX R33, RZ, R33, !PT ;  /* 0x00000021ff217209 */ /* 0x000fe40007800000 */
[----:B------:R-:W-:-:S02]  /*1cf0*/  FMNMX R25, RZ, R25, !PT ;  /* 0x00000019ff197209 */ /* 0x000fc40007800000 */
        /* <DEDUP_REMOVED lines=10> */
[----:B0-----:R-:W-:Y:S02]  /*1da0*/  PRMT R5, R8, 0x9910, RZ ;  /* 0x0000991008057816 */ /* 0x001fe400000000ff */
[----:B------:R-:W-:-:S02]  /*1db0*/  FMNMX R45, RZ, R45, !PT ;  /* 0x0000002dff2d7209 */ /* 0x000fc40007800000 */
[----:B------:R-:W-:Y:S01]  /*1dc0*/  FMNMX R47, RZ, R47, !PT ;  /* 0x0000002fff2f7209 */ /* 0x000fe20007800000 */
[----:B------:R-:W-:-:S05]  /*1dd0*/  IMAD R5, R5, 0x93, RZ ;  /* 0x0000009305057824 */ /* 0x000fca00078e02ff */
[----:B------:R-:W-:-:S04]  /*1de0*/  LOP3.LUT R5, R5, 0xffff, RZ, 0xc0, !PT ;  /* 0x0000ffff05057812 */ /* 0x000fc800078ec0ff */
[----:B------:R-:W-:Y:S02]  /*1df0*/  SHF.R.U32.HI R9, RZ, 0xb, R5 ;  /* 0x0000000bff097819 */ /* 0x000fe40000011605 */
[----:B------:R-:W0:Y:S02]  /*1e00*/  S2R R5, SR_CTAID.X ;  /* 0x0000000000057919 */ /* 0x000e240000002500 */
[C---:B------:R-:W-:Y:S02]  /*1e10*/  PRMT R6, R9.reuse, 0x9910, RZ ;  /* 0x0000991009067816 */ /* 0x040fe400000000ff */
[----:B------:R-:W-:-:S03]  /*1e20*/  LOP3.LUT R9, R9, 0xffff, RZ, 0xc0, !PT ;  /* 0x0000ffff09097812 */ /* 0x000fc600078ec0ff */
[----:B------:R-:W-:-:S04]  /*1e30*/  IMAD R6, R6, 0xe, RZ ;  /* 0x0000000e06067824 */ /* 0x000fc800078e02ff */
[----:B------:R-:W-:-:S05]  /*1e40*/  IMAD.MOV R6, RZ, RZ, -R6 ;  /* 0x000000ffff067224 */ /* 0x000fca00078e0a06 */
[----:B------:R-:W-:Y:S02]  /*1e50*/  PRMT R11, R6, 0x7710, RZ ;  /* 0x00007710060b7816 */ /* 0x000fe400000000ff */
[----:B------:R-:W1:Y:S02]  /*1e60*/  LDC.64 R6, c[0x0][0x390] ;  /* 0x0000e400ff067b82 */ /* 0x000e640000000a00 */
[----:B------:R-:W-:-:S04]  /*1e70*/  IADD3 R11, PT, PT, R11, R8, RZ ;  /* 0x000000080b0b7210 */ /* 0x000fc80007ffe0ff */
[----:B------:R-:W-:-:S04]  /*1e80*/  SHF.L.U32 R11, R11, 0x1, RZ ;  /* 0x000000010b0b7819 */ /* 0x000fc800000006ff */
[----:B------:R-:W-:Y:S02]  /*1e90*/  LOP3.LUT R8, R11, 0xfe, RZ, 0xc0, !PT ;  /* 0x000000fe0b087812 */ /* 0x000fe400078ec0ff */
[----:B------:R-:W-:-:S03]  /*1ea0*/  FMNMX R11, RZ, R0, !PT ;  /* 0x00000000ff0b7209 */ /* 0x000fc60007800000 */
[----:B------:R-:W-:Y:S01]  /*1eb0*/  IMAD R8, R9, 0x70, R8 ;  /* 0x0000007009087824 */ /* 0x000fe200078e0208 */
[----:B------:R-:W-:-:S03]  /*1ec0*/  FMNMX R9, RZ, R4, !PT ;  /* 0x00000004ff097209 */ /* 0x000fc60007800000 */
[----:B0-----:R-:W-:-:S04]  /*1ed0*/  IMAD R5, R5, 0xc40, R8 ;  /* 0x00000c4005057824 */ /* 0x001fc800078e0208 */
[----:B-1----:R-:W-:Y:S01]  /*1ee0*/  IMAD.WIDE.U32 R6, R5, 0x4, R6 ;  /* 0x0000000405067825 */ /* 0x002fe200078e0006 */
[----:B------:R-:W-:-:S04]  /*1ef0*/  FMNMX R5, RZ, R2, !PT ;  /* 0x00000002ff057209 */ /* 0x000fc80007800000 */
[----:B------:R0:W-:Y:S04]  /*1f00*/  STG.E desc[UR8][R6.64], R9 ;  /* 0x0000000906007986 */ /* 0x0001e8000c101908 */
[----:B------:R1:W-:Y:S04]  /*1f10*/  STG.E desc[UR8][R6.64+0x4], R3 ;  /* 0x0000040306007986 */ /* 0x0003e8000c101908 */
[----:B------:R2:W-:Y:S01]  /*1f20*/  STG.E desc[UR8][R6.64+0x70], R5 ;  /* 0x0000700506007986 */ /* 0x0005e2000c101908 */
[----:B0-----:R-:W-:-:S03]  /*1f30*/  FMNMX R9, RZ, R60, !PT ;  /* 0x0000003cff097209 */ /* 0x001fc60007800000 */
[----:B------:R0:W-:Y:S01]  /*1f40*/  STG.E desc[UR8][R6.64+0x74], R11 ;  /* 0x0000740b06007986 */ /* 0x0001e2000c101908 */
[----:B-1----:R-:W-:-:S03]  /*1f50*/  FMNMX R3, RZ, R56, !PT ;  /* 0x00000038ff037209 */ /* 0x002fc60007800000 */
[----:B------:R1:W-:Y:S01]  /*1f60*/  STG.E desc[UR8][R6.64+0x150], R13 ;  /* 0x0001500d06007986 */ /* 0x0003e2000c101908 */
[----:B--2---:R-:W-:-:S03]  /*1f70*/  FMNMX R5, RZ, R32, !PT ;  /* 0x00000020ff057209 */ /* 0x004fc60007800000 */
[----:B------:R2:W-:Y:S01]  /*1f80*/  STG.E desc[UR8][R6.64+0x154], R9 ;  /* 0x0001540906007986 */ /* 0x0005e2000c101908 */
[----:B0-----:R-:W-:-:S03]  /*1f90*/  FMNMX R11, RZ, R40, !PT ;  /* 0x00000028ff0b7209 */ /* 0x001fc60007800000 */
[----:B------:R0:W-:Y:S01]  /*1fa0*/  STG.E desc[UR8][R6.64+0xd24], R3 ;  /* 0x000d240306007986 */ /* 0x0001e2000c101908 */
[----:B-1----:R-:W-:-:S03]  /*1fb0*/  FMNMX R13, RZ, R50, !PT ;  /* 0x00000032ff0d7209 */ /* 0x002fc60007800000 */
[----:B------:R1:W-:Y:S01]  /*1fc0*/  STG.E desc[UR8][R6.64+0x1880], R5 ;  /* 0x0018800506007986 */ /* 0x0003e2000c101908 */
[----:B--2---:R-:W-:-:S03]  /*1fd0*/  FMNMX R9, RZ, R34, !PT ;  /* 0x00000022ff097209 */ /* 0x004fc60007800000 */
[----:B------:R2:W-:Y:S04]  /*1fe0*/  STG.E desc[UR8][R6.64+0x18f4], R11 ;  /* 0x0018f40b06007986 */ /* 0x0005e8000c101908 */
[----:B------:R3:W-:Y:S01]  /*1ff0*/  STG.E desc[UR8][R6.64+0x1884], R9 ;  /* 0x0018840906007986 */ /* 0x0007e2000c101908 */
[----:B0-----:R-:W-:-:S03]  /*2000*/  FMNMX R3, RZ, R54, !PT ;  /* 0x00000036ff037209 */ /* 0x001fc60007800000 */
[----:B------:R0:W-:Y:S01]  /*2010*/  STG.E desc[UR8][R6.64+0x1960], R13 ;  /* 0x0019600d06007986 */ /* 0x0001e2000c101908 */
[----:B-1----:R-:W-:Y:S02]  /*2020*/  FMNMX R5, RZ, R42, !PT ;  /* 0x0000002aff057209 */ /* 0x002fe40007800000 */
[----:B--2---:R-:W-:Y:S01]  /*2030*/  FMNMX R11, RZ, R44, !PT ;  /* 0x0000002cff0b7209 */ /* 0x004fe20007800000 */
[----:B------:R-:W-:Y:S01]  /*2040*/  STG.E desc[UR8][R6.64+0xe0], R49 ;  /* 0x0000e03106007986 */ /* 0x000fe2000c101908 */
[----:B---3--:R-:W-:-:S03]  /*2050*/  FMNMX R9, RZ, R10, !PT ;  /* 0x0000000aff097209 */ /* 0x008fc60007800000 */
[----:B------:R-:W-:Y:S01]  /*2060*/  STG.E desc[UR8][R6.64+0xe4], R51 ;  /* 0x0000e43306007986 */ /* 0x000fe2000c101908 */
[----:B0-----:R-:W-:-:S03]  /*2070*/  FMNMX R13, RZ, R46, !PT ;  /* 0x0000002eff0d7209 */ /* 0x001fc60007800000 */
[----:B------:R-:W-:Y:S04]  /*2080*/  STG.E desc[UR8][R6.64+0xc40], R33 ;  /* 0x000c402106007986 */ /* 0x000fe8000c101908 */
        /* <DEDUP_REMOVED lines=17> */
[----:B------:R-:W-:Y:S01]  /*21a0*/  STG.E desc[UR8][R6.64+0x2614], R47 ;  /* 0x0026142f06007986 */ /* 0x000fe2000c101908 */
[----:B------:R-:W-:Y:S05]  /*21b0*/  EXIT ;  /* 0x000000000000794d */ /* 0x000fea0003800000 */
.L_x_3:
[----:B------:R-:W-:-:S00]  /*21c0*/  BRA `(.L_x_3) ;  /* 0xfffffffc00fc7947 */ /* 0x000fc0000383ffff */
[----:B------:R-:W-:-:S00]  /*21d0*/  NOP ;  /* 0x0000000000007918 */ /* 0x000fc00000000000 */
        /* <DEDUP_REMOVED lines=10> */
.L_x_4:


//--------------------- .nv.shared.candidate4     --------------------------
	.section	.nv.shared.candidate4,"aw",@nobits
	.sectionflags	@""
	.align	4
.nv.shared.candidate4:
	.zero		14512


//--------------------- .nv.shared.reserved.0     --------------------------
	.section	.nv.shared.reserved.0,"aw",@nobits
	.weak		__nv_reservedSMEM_offset_0_alias
	.size		__nv_reservedSMEM_offset_0_alias, 0, 64
	.other		__nv_reservedSMEM_offset_0_alias,@"STO_CUDA_RESERVED_SHARED STV_DEFAULT"
__nv_reservedSMEM_offset_0_alias:
	.zero		0
	.zero		64


//--------------------- .nv.constant0.candidate4  --------------------------
	.section	.nv.constant0.candidate4,"a",@progbits
	.sectionflags	@""
	.align	4
.nv.constant0.candidate4:
	.zero		920


//--------------------- SYMBOLS --------------------------

	.type		.nv.reservedSmem.offset0,@object
	.size		.nv.reservedSmem.offset0,0x4
	.type		.nv.reservedSmem.cap,@object
	.size		.nv.reservedSmem.cap,0x4
